	.target	sm_90a

	.elftype	@"ET_EXEC"


//--------------------- .note.nv.tkinfo           --------------------------
	.section	.note.nv.tkinfo,"",@"SHT_NOTE"
	.sectionflags	@"SHF_NOTE_NV_TKINFO"
	.tkinfo
        /*0018*/ 	.word	0x00000002
        /*0030*/ 	.string	""
        /*0030*/ 	.string	"ptxas"
        /*0030*/ 	.string	"Cuda compilation tools, release 13.0, V13.0.88"
        /*0030*/ 	.string	"Build cuda_13.0.r13.0/compiler.36424714_0"
        /*0030*/ 	.string	"-arch sm_90a -m 64 "



//--------------------- .note.nv.cuinfo           --------------------------
	.section	.note.nv.cuinfo,"",@"SHT_NOTE"
	.sectionflags	@"SHF_NOTE_NV_CUINFO"
        /*0018*/ 	.short	0x0002
        /*001a*/ 	.short	0x005a
        /*001c*/ 	.short	0x0082
	.zero		2


//--------------------- .nv.info                  --------------------------
	.section	.nv.info,"",@"SHT_CUDA_INFO"
	.align	4


	//----- nvinfo : EIATTR_REGCOUNT
	.align		4
        /*0000*/ 	.byte	0x04, 0x2f
        /*0002*/ 	.short	(.L_12 - .L_11)
	.align		4
.L_11:
        /*0004*/ 	.word	index@(_ZN7cutlass13device_kernelINS_4gemm6kernel13GemmUniversalIN4cute5tupleIJiiiiEEENS1_10collective13CollectiveMmaINS1_37MainloopSm90TmaGmmaWarpSpecializedFP8ILi5ENS5_IJNS4_1CILi1EEESB_SB_EEENS1_32KernelTmaWarpSpecializedPingpongEEENS5_IJNSA_ILi64EEENSA_ILi128EEENSA_ILi32EEEEEENS_12float_e4m3_tENS5_IJlSB_lEEESJ_SK_NS4_8TiledMMAINS4_8MMA_AtomIJNS4_4SM904GMMA31MMA_64x128x32_F32E4M3E4M3_SS_TNILNSO_7ScaleInE1ELSQ_1EEEEEENS4_6LayoutISC_NS5_IJNSA_ILi0EEESU_SU_EEEEENS5_IJNS4_10UnderscoreESX_SX_EEEEENS4_13SM90_TMA_LOADENS4_14ComposedLayoutINS4_7SwizzleILi1ELi4ELi3EEENS4_18smem_ptr_flag_bitsILi8EEENST_INS5_IJNSA_ILi8EEESH_EEENS5_IJSH_SB_EEEEEEEvNS4_8identityES10_S1A_vS1B_EENS_8epilogue10collective6detail29Sm90TmaWarpSpecializedAdapterINS1E_15DefaultEpilogueISJ_SK_SK_NS1D_6thread17LinearCombinationISJ_Li1EffLNS1I_9ScaleType4KindE0ELNS_15FloatRoundStyleE2ESJ_EENS1_15EpilogueDefaultEEEEEvvEEEEvNT_6ParamsE)
        /*0008*/ 	.word	0x000000a8


	//----- nvinfo : EIATTR_FRAME_SIZE
	.align		4
.L_12:
        /*000c*/ 	.byte	0x04, 0x11
        /*000e*/ 	.short	(.L_14 - .L_13)
	.align		4
.L_13:
        /*0010*/ 	.word	index@(_ZN7cutlass13device_kernelINS_4gemm6kernel13GemmUniversalIN4cute5tupleIJiiiiEEENS1_10collective13CollectiveMmaINS1_37MainloopSm90TmaGmmaWarpSpecializedFP8ILi5ENS5_IJNS4_1CILi1EEESB_SB_EEENS1_32KernelTmaWarpSpecializedPingpongEEENS5_IJNSA_ILi64EEENSA_ILi128EEENSA_ILi32EEEEEENS_12float_e4m3_tENS5_IJlSB_lEEESJ_SK_NS4_8TiledMMAINS4_8MMA_AtomIJNS4_4SM904GMMA31MMA_64x128x32_F32E4M3E4M3_SS_TNILNSO_7ScaleInE1ELSQ_1EEEEEENS4_6LayoutISC_NS5_IJNSA_ILi0EEESU_SU_EEEEENS5_IJNS4_10UnderscoreESX_SX_EEEEENS4_13SM90_TMA_LOADENS4_14ComposedLayoutINS4_7SwizzleILi1ELi4ELi3EEENS4_18smem_ptr_flag_bitsILi8EEENST_INS5_IJNSA_ILi8EEESH_EEENS5_IJSH_SB_EEEEEEEvNS4_8identityES10_S1A_vS1B_EENS_8epilogue10collective6detail29Sm90TmaWarpSpecializedAdapterINS1E_15DefaultEpilogueISJ_SK_SK_NS1D_6thread17LinearCombinationISJ_Li1EffLNS1I_9ScaleType4KindE0ELNS_15FloatRoundStyleE2ESJ_EENS1_15EpilogueDefaultEEEEEvvEEEEvNT_6ParamsE)
        /*0014*/ 	.word	0x00000000


	//----- nvinfo : EIATTR_MIN_STACK_SIZE
	.align		4
.L_14:
        /*0018*/ 	.byte	0x04, 0x12
        /*001a*/ 	.short	(.L_16 - .L_15)
	.align		4
.L_15:
        /*001c*/ 	.word	index@(_ZN7cutlass13device_kernelINS_4gemm6kernel13GemmUniversalIN4cute5tupleIJiiiiEEENS1_10collective13CollectiveMmaINS1_37MainloopSm90TmaGmmaWarpSpecializedFP8ILi5ENS5_IJNS4_1CILi1EEESB_SB_EEENS1_32KernelTmaWarpSpecializedPingpongEEENS5_IJNSA_ILi64EEENSA_ILi128EEENSA_ILi32EEEEEENS_12float_e4m3_tENS5_IJlSB_lEEESJ_SK_NS4_8TiledMMAINS4_8MMA_AtomIJNS4_4SM904GMMA31MMA_64x128x32_F32E4M3E4M3_SS_TNILNSO_7ScaleInE1ELSQ_1EEEEEENS4_6LayoutISC_NS5_IJNSA_ILi0EEESU_SU_EEEEENS5_IJNS4_10UnderscoreESX_SX_EEEEENS4_13SM90_TMA_LOADENS4_14ComposedLayoutINS4_7SwizzleILi1ELi4ELi3EEENS4_18smem_ptr_flag_bitsILi8EEENST_INS5_IJNSA_ILi8EEESH_EEENS5_IJSH_SB_EEEEEEEvNS4_8identityES10_S1A_vS1B_EENS_8epilogue10collective6detail29Sm90TmaWarpSpecializedAdapterINS1E_15DefaultEpilogueISJ_SK_SK_NS1D_6thread17LinearCombinationISJ_Li1EffLNS1I_9ScaleType4KindE0ELNS_15FloatRoundStyleE2ESJ_EENS1_15EpilogueDefaultEEEEEvvEEEEvNT_6ParamsE)
        /*0020*/ 	.word	0x00000000
.L_16:


//--------------------- .nv.compat                --------------------------
	.section	.nv.compat,"",@"SHT_CUDA_COMPAT_INFO"
	.align	4
        /*0000*/ 	.byte	0x02, 0x09, 0x01, 0x00, 0x02, 0x02, 0x04, 0x00, 0x02, 0x05, 0x05, 0x00, 0x03, 0x07, 0x01, 0x01
        /*0010*/ 	.byte	0x02, 0x03, 0x01, 0x00, 0x02, 0x06, 0x01, 0x00, 0x04, 0x0b, 0x08, 0x00, 0x00, 0x00, 0x00, 0x00
        /*0020*/ 	.byte	0x00, 0x00, 0x00, 0x00


//--------------------- .nv.info._ZN7cutlass13device_kernelINS_4gemm6kernel13GemmUniversalIN4cute5tupleIJiiiiEEENS1_10collective13CollectiveMmaINS1_37MainloopSm90TmaGmmaWarpSpecializedFP8ILi5ENS5_IJNS4_1CILi1EEESB_SB_EEENS1_32KernelTmaWarpSpecializedPingpongEEENS5_IJNSA_ILi64EEENSA_ILi128EEENSA_ILi32EEEEEENS_12float_e4m3_tENS5_IJlSB_lEEESJ_SK_NS4_8TiledMMAINS4_8MMA_AtomIJNS4_4SM904GMMA31MMA_64x128x32_F32E4M3E4M3_SS_TNILNSO_7ScaleInE1ELSQ_1EEEEEENS4_6LayoutISC_NS5_IJNSA_ILi0EEESU_SU_EEEEENS5_IJNS4_10UnderscoreESX_SX_EEEEENS4_13SM90_TMA_LOADENS4_14ComposedLayoutINS4_7SwizzleILi1ELi4ELi3EEENS4_18smem_ptr_flag_bitsILi8EEENST_INS5_IJNSA_ILi8EEESH_EEENS5_IJSH_SB_EEEEEEEvNS4_8identityES10_S1A_vS1B_EENS_8epilogue10collective6detail29Sm90TmaWarpSpecializedAdapterINS1E_15DefaultEpilogueISJ_SK_SK_NS1D_6thread17LinearCombinationISJ_Li1EffLNS1I_9ScaleType4KindE0ELNS_15FloatRoundStyleE2ESJ_EENS1_15EpilogueDefaultEEEEEvvEEEEvNT_6ParamsE --------------------------
	.section	.nv.info._ZN7cutlass13device_kernelINS_4gemm6kernel13GemmUniversalIN4cute5tupleIJiiiiEEENS1_10collective13CollectiveMmaINS1_37MainloopSm90TmaGmmaWarpSpecializedFP8ILi5ENS5_IJNS4_1CILi1EEESB_SB_EEENS1_32KernelTmaWarpSpecializedPingpongEEENS5_IJNSA_ILi64EEENSA_ILi128EEENSA_ILi32EEEEEENS_12float_e4m3_tENS5_IJlSB_lEEESJ_SK_NS4_8TiledMMAINS4_8MMA_AtomIJNS4_4SM904GMMA31MMA_64x128x32_F32E4M3E4M3_SS_TNILNSO_7ScaleInE1ELSQ_1EEEEEENS4_6LayoutISC_NS5_IJNSA_ILi0EEESU_SU_EEEEENS5_IJNS4_10UnderscoreESX_SX_EEEEENS4_13SM90_TMA_LOADENS4_14ComposedLayoutINS4_7SwizzleILi1ELi4ELi3EEENS4_18smem_ptr_flag_bitsILi8EEENST_INS5_IJNSA_ILi8EEESH_EEENS5_IJSH_SB_EEEEEEEvNS4_8identityES10_S1A_vS1B_EENS_8epilogue10collective6detail29Sm90TmaWarpSpecializedAdapterINS1E_15DefaultEpilogueISJ_SK_SK_NS1D_6thread17LinearCombinationISJ_Li1EffLNS1I_9ScaleType4KindE0ELNS_15FloatRoundStyleE2ESJ_EENS1_15EpilogueDefaultEEEEEvvEEEEvNT_6ParamsE,"",@"SHT_CUDA_INFO"
	.sectionflags	@""
	.align	4


	//----- nvinfo : EIATTR_CUDA_API_VERSION
	.align		4
        /*0000*/ 	.byte	0x04, 0x37
        /*0002*/ 	.short	(.L_18 - .L_17)
.L_17:
        /*0004*/ 	.word	0x00000082


	//----- nvinfo : EIATTR_KPARAM_INFO
	.align		4
.L_18:
        /*0008*/ 	.byte	0x04, 0x17
        /*000a*/ 	.short	(.L_20 - .L_19)
.L_19:
        /*000c*/ 	.word	0x00000000
        /*0010*/ 	.short	0x0000
        /*0012*/ 	.short	0x0070
        /*0014*/ 	.byte	0x00, 0xf0, 0x01, 0x10


	//----- nvinfo : EIATTR_SPARSE_MMA_MASK
	.align		4
.L_20:
        /*0018*/ 	.byte	0x03, 0x50
        /*001a*/ 	.short	0x0000


	//----- nvinfo : EIATTR_MAXREG_COUNT
	.align		4
        /*001c*/ 	.byte	0x03, 0x1b
        /*001e*/ 	.short	0x00a8


	//----- nvinfo : EIATTR_NUM_BARRIERS
	.align		4
        /*0020*/ 	.byte	0x02, 0x4c
        /*0022*/ 	.byte	0x01
	.zero		1


	//----- nvinfo : EIATTR_MERCURY_ISA_VERSION
	.align		4
        /*0024*/ 	.byte	0x03, 0x5f
        /*0026*/ 	.short	0x0101


	//----- nvinfo : EIATTR_INT_WARP_WIDE_INSTR_OFFSETS
	.align		4
        /*0028*/ 	.byte	0x04, 0x31
        /*002a*/ 	.short	(.L_22 - .L_21)


	//   ....[0]....
.L_21:
        /*002c*/ 	.word	0x00000440


	//   ....[1]....
        /*0030*/ 	.word	0x00000460


	//   ....[2]....
        /*0034*/ 	.word	0x000004e0


	//   ....[3]....
        /*0038*/ 	.word	0x000004f0


	//   ....[4]....
        /*003c*/ 	.word	0x00000500


	//   ....[5]....
        /*0040*/ 	.word	0x00000520


	//   ....[6]....
        /*0044*/ 	.word	0x00000570


	//   ....[7]....
        /*0048*/ 	.word	0x00000590


	//----- nvinfo : EIATTR_COOP_GROUP_MASK_REGIDS
	.align		4
.L_22:
        /*004c*/ 	.byte	0x04, 0x29
        /*004e*/ 	.short	(.L_24 - .L_23)


	//   ....[0]....
.L_23:
        /*0050*/ 	.word	0xffffffff


	//   ....[1]....
        /*0054*/ 	.word	0xffffffff


	//   ....[2]....
        /*0058*/ 	.word	0xffffffff


	//   ....[3]....
        /*005c*/ 	.word	0xffffffff


	//   ....[4]....
        /*0060*/ 	.word	0xffffffff


	//   ....[5]....
        /*0064*/ 	.word	0xffffffff


	//----- nvinfo : EIATTR_COOP_GROUP_INSTR_OFFSETS
	.align		4
.L_24:
        /*0068*/ 	.byte	0x04, 0x28
        /*006a*/ 	.short	(.L_26 - .L_25)


	//   ....[0]....
.L_25:
        /*006c*/ 	.word	0x00000060


	//   ....[1]....
        /*0070*/ 	.word	0x00000070


	//   ....[2]....
        /*0074*/ 	.word	0x00000130


	//   ....[3]....
        /*0078*/ 	.word	0x000002e0


	//   ....[4]....
        /*007c*/ 	.word	0x00000320


	//   ....[5]....
        /*0080*/ 	.word	0x00000360


	//----- nvinfo : EIATTR_REG_RECONFIG
	.align		4
.L_26:
        /*0084*/ 	.byte	0x01, 0x54
	.zero		2


	//----- nvinfo : EIATTR_MBARRIER_INSTR_OFFSETS
	.align		4
        /*0088*/ 	.byte	0x04, 0x39
        /*008a*/ 	.short	(.L_28 - .L_27)


	//   ....[0]....
.L_27:
        /*008c*/ 	.word	0x00000230
        /*0090*/ 	.word	0x000000ff
        /*0094*/ 	.word	0x00000000
        /*0098*/ 	.short	0x0100
        /*009a*/ 	.byte	0x08
	.zero		1


	//   ....[1]....
        /*009c*/ 	.word	0x00000240
        /*00a0*/ 	.word	0x000000ff
        /*00a4*/ 	.word	0x00000028
        /*00a8*/ 	.short	0x0100
        /*00aa*/ 	.byte	0x08
	.zero		1


	//   ....[2]....
        /*00ac*/ 	.word	0x00000250
        /*00b0*/ 	.word	0x000000ff
        /*00b4*/ 	.word	0x00000008
        /*00b8*/ 	.short	0x0100
        /*00ba*/ 	.byte	0x08
	.zero		1


	//   ....[3]....
        /*00bc*/ 	.word	0x00000260
        /*00c0*/ 	.word	0x000000ff
        /*00c4*/ 	.word	0x00000030
        /*00c8*/ 	.short	0x0100
        /*00ca*/ 	.byte	0x08
	.zero		1


	//   ....[4]....
        /*00cc*/ 	.word	0x00000270
        /*00d0*/ 	.word	0x000000ff
        /*00d4*/ 	.word	0x00000010
        /*00d8*/ 	.short	0x0100
        /*00da*/ 	.byte	0x08
	.zero		1


	//   ....[5]....
        /*00dc*/ 	.word	0x00000280
        /*00e0*/ 	.word	0x000000ff
        /*00e4*/ 	.word	0x00000038
        /*00e8*/ 	.short	0x0100
        /*00ea*/ 	.byte	0x08
	.zero		1


	//   ....[6]....
        /*00ec*/ 	.word	0x00000290
        /*00f0*/ 	.word	0x000000ff
        /*00f4*/ 	.word	0x00000018
        /*00f8*/ 	.short	0x0100
        /*00fa*/ 	.byte	0x08
	.zero		1


	//   ....[7]....
        /*00fc*/ 	.word	0x000002a0
        /*0100*/ 	.word	0x000000ff
        /*0104*/ 	.word	0x00000040
        /*0108*/ 	.short	0x0100
        /*010a*/ 	.byte	0x08
	.zero		1


	//   ....[8]....
        /*010c*/ 	.word	0x000002b0
        /*0110*/ 	.word	0x000000ff
        /*0114*/ 	.word	0x00000020
        /*0118*/ 	.short	0x0100
        /*011a*/ 	.byte	0x08
	.zero		1


	//   ....[9]....
        /*011c*/ 	.word	0x000002c0
        /*0120*/ 	.word	0x000000ff
        /*0124*/ 	.word	0x00000048
        /*0128*/ 	.short	0x0100
        /*012a*/ 	.byte	0x08
	.zero		1


	//   ....[10]....
        /*012c*/ 	.word	0x000005d0
        /*0130*/ 	.word	0x000000ff
        /*0134*/ 	.word	0x00000080
        /*0138*/ 	.short	0x0100
        /*013a*/ 	.byte	0x08
	.zero		1


	//   ....[11]....
        /*013c*/ 	.word	0x00000640
        /*0140*/ 	.word	0x000000ff
        /*0144*/ 	.word	0x00000088
        /*0148*/ 	.short	0x0100
        /*014a*/ 	.byte	0x08
	.zero		1


	//   ....[12]....
        /*014c*/ 	.word	0x00000660
        /*0150*/ 	.word	0x000000ff
        /*0154*/ 	.word	0x00000060
        /*0158*/ 	.short	0x0100
        /*015a*/ 	.byte	0x09
	.zero		1


	//   ....[13]....
        /*015c*/ 	.word	0x00000670
        /*0160*/ 	.word	0x000000ff
        /*0164*/ 	.word	0x00000068
        /*0168*/ 	.short	0x0100
        /*016a*/ 	.byte	0x09
	.zero		1


	//   ....[14]....
        /*016c*/ 	.word	0x00000680
        /*0170*/ 	.word	0x000000ff
        /*0174*/ 	.word	0x00000070
        /*0178*/ 	.short	0x0100
        /*017a*/ 	.byte	0x09
	.zero		1


	//   ....[15]....
        /*017c*/ 	.word	0x00000690
        /*0180*/ 	.word	0x000000ff
        /*0184*/ 	.word	0x00000078
        /*0188*/ 	.short	0x0100
        /*018a*/ 	.byte	0x09
	.zero		1


	//   ....[16]....
        /*018c*/ 	.word	0x00001440
        /*0190*/ 	.word	0x000000ff
        /*0194*/ 	.word	0xfffffff8
        /*0198*/ 	.short	0x010a
        /*019a*/ 	.byte	0x0f
	.zero		1


	//   ....[17]....
        /*019c*/ 	.word	0x00001920
        /*01a0*/ 	.word	0x000000ff
        /*01a4*/ 	.word	0x00000000
        /*01a8*/ 	.short	0x010a
        /*01aa*/ 	.byte	0x06
	.zero		1


	//   ....[18]....
        /*01ac*/ 	.word	0x00001960
        /*01b0*/ 	.word	0x000000ff
        /*01b4*/ 	.word	0x00000000
        /*01b8*/ 	.short	0x010a
        /*01ba*/ 	.byte	0x06
	.zero		1


	//   ....[19]....
        /*01bc*/ 	.word	0x00002210
        /*01c0*/ 	.word	0x000000ff
        /*01c4*/ 	.word	0x00000000
        /*01c8*/ 	.short	0x010a
        /*01ca*/ 	.byte	0x09
	.zero		1


	//   ....[20]....
        /*01cc*/ 	.word	0x00002250
        /*01d0*/ 	.word	0x000000ff
        /*01d4*/ 	.word	0x00000000
        /*01d8*/ 	.short	0x010a
        /*01da*/ 	.byte	0x09
	.zero		1


	//   ....[21]....
        /*01dc*/ 	.word	0x00002860
        /*01e0*/ 	.word	0x000000ff
        /*01e4*/ 	.word	0x00000000
        /*01e8*/ 	.short	0x0101
        /*01ea*/ 	.byte	0x08
	.zero		1


	//   ....[22]....
        /*01ec*/ 	.word	0x00002dd0
        /*01f0*/ 	.word	0x00000011
        /*01f4*/ 	.word	0x00000000
        /*01f8*/ 	.short	0x0101
        /*01fa*/ 	.byte	0x16
	.zero		1


	//   ....[23]....
        /*01fc*/ 	.word	0x00002eb0
        /*0200*/ 	.word	0x000000ff
        /*0204*/ 	.word	0x00000000
        /*0208*/ 	.short	0x0101
        /*020a*/ 	.byte	0x08
	.zero		1


	//   ....[24]....
        /*020c*/ 	.word	0x00002f60
        /*0210*/ 	.word	0x000000ff
        /*0214*/ 	.word	0x00000008
        /*0218*/ 	.short	0x010a
        /*021a*/ 	.byte	0x0f
	.zero		1


	//   ....[25]....
        /*021c*/ 	.word	0x00007800
        /*0220*/ 	.word	0x00000004
        /*0224*/ 	.word	0x00000000
        /*0228*/ 	.short	0x0101
        /*022a*/ 	.byte	0x16
	.zero		1


	//   ....[26]....
        /*022c*/ 	.word	0x000080e0
        /*0230*/ 	.word	0x00000013
        /*0234*/ 	.word	0x00000028
        /*0238*/ 	.short	0x010a
        /*023a*/ 	.byte	0x3f
	.zero		1


	//   ....[27]....
        /*023c*/ 	.word	0x00008450
        /*0240*/ 	.word	0x0000000a
        /*0244*/ 	.word	0x00000088
        /*0248*/ 	.short	0x0101
        /*024a*/ 	.byte	0x3f
	.zero		1


	//   ....[28]....
        /*024c*/ 	.word	0x00008bb0
        /*0250*/ 	.word	0x00000005
        /*0254*/ 	.word	0x00000000
        /*0258*/ 	.short	0x010a
        /*025a*/ 	.byte	0x3f
	.zero		1


	//   ....[29]....
        /*025c*/ 	.word	0x00008c30
        /*0260*/ 	.word	0x00000007
        /*0264*/ 	.word	0x00000000
        /*0268*/ 	.short	0x010a
        /*026a*/ 	.byte	0x3f
	.zero		1


	//   ....[30]....
        /*026c*/ 	.word	0x00008cc0
        /*0270*/ 	.word	0x00000008
        /*0274*/ 	.word	0x00000000
        /*0278*/ 	.short	0x010a
        /*027a*/ 	.byte	0x3f
	.zero		1


	//   ....[31]....
        /*027c*/ 	.word	0x00008d50
        /*0280*/ 	.word	0x0000000b
        /*0284*/ 	.word	0x00000000
        /*0288*/ 	.short	0x010a
        /*028a*/ 	.byte	0x3f
	.zero		1


	//   ....[32]....
        /*028c*/ 	.word	0x00008de0
        /*0290*/ 	.word	0x00000003
        /*0294*/ 	.word	0x00000000
        /*0298*/ 	.short	0x010a
        /*029a*/ 	.byte	0x3f
	.zero		1


	//   ....[33]....
        /*029c*/ 	.word	0x00008e50
        /*02a0*/ 	.word	0x00000011
        /*02a4*/ 	.word	0xfffffff8
        /*02a8*/ 	.short	0x010a
        /*02aa*/ 	.byte	0x3f
	.zero		1


	//   ....[34]....
        /*02ac*/ 	.word	0x00008eb0
        /*02b0*/ 	.word	0x00000011
        /*02b4*/ 	.word	0x00000000
        /*02b8*/ 	.short	0x010a
        /*02ba*/ 	.byte	0x3f
	.zero		1


	//   ....[35]....
        /*02bc*/ 	.word	0x00008f10
        /*02c0*/ 	.word	0x00000012
        /*02c4*/ 	.word	0x00000000
        /*02c8*/ 	.short	0x010a
        /*02ca*/ 	.byte	0x3f
	.zero		1


	//   ....[36]....
        /*02cc*/ 	.word	0x00008f70
        /*02d0*/ 	.word	0x00000011
        /*02d4*/ 	.word	0x00000008
        /*02d8*/ 	.short	0x010a
        /*02da*/ 	.byte	0x3f
	.zero		1


	//   ....[37]....
        /*02dc*/ 	.word	0x00009040
        /*02e0*/ 	.word	0x00000013
        /*02e4*/ 	.word	0x00000028
        /*02e8*/ 	.short	0x010a
        /*02ea*/ 	.byte	0x3f
	.zero		1


	//   ....[38]....
        /*02ec*/ 	.word	0x00009120
        /*02f0*/ 	.word	0x00000005
        /*02f4*/ 	.word	0x00000000
        /*02f8*/ 	.short	0x010a
        /*02fa*/ 	.byte	0x3f
	.zero		1


	//   ....[39]....
        /*02fc*/ 	.word	0x00009170
        /*0300*/ 	.word	0x00000007
        /*0304*/ 	.word	0x00000000
        /*0308*/ 	.short	0x010a
        /*030a*/ 	.byte	0x3f
	.zero		1


	//   ....[40]....
        /*030c*/ 	.word	0x000091c0
        /*0310*/ 	.word	0x00000008
        /*0314*/ 	.word	0x00000000
        /*0318*/ 	.short	0x010a
        /*031a*/ 	.byte	0x3f
	.zero		1


	//   ....[41]....
        /*031c*/ 	.word	0x00009210
        /*0320*/ 	.word	0x0000000b
        /*0324*/ 	.word	0x00000000
        /*0328*/ 	.short	0x010a
        /*032a*/ 	.byte	0x3f
	.zero		1


	//----- nvinfo : EIATTR_NUM_MBARRIERS
	.align		4
.L_28:
        /*032c*/ 	.byte	0x03, 0x38
        /*032e*/ 	.short	0x0010


	//----- nvinfo : EIATTR_EXIT_INSTR_OFFSETS
	.align		4
        /*0330*/ 	.byte	0x04, 0x1c
        /*0332*/ 	.short	(.L_30 - .L_29)


	//   ....[0]....
.L_29:
        /*0334*/ 	.word	0x00001170


	//   ....[1]....
        /*0338*/ 	.word	0x000011d0


	//   ....[2]....
        /*033c*/ 	.word	0x00007e10


	//   ....[3]....
        /*0340*/ 	.word	0x00007e40


	//   ....[4]....
        /*0344*/ 	.word	0x00008e30


	//----- nvinfo : EIATTR_MAX_THREADS
	.align		4
.L_30:
        /*0348*/ 	.byte	0x04, 0x05
        /*034a*/ 	.short	(.L_32 - .L_31)
.L_31:
        /*034c*/ 	.word	0x00000180
        /*0350*/ 	.word	0x00000001
        /*0354*/ 	.word	0x00000001


	//----- nvinfo : EIATTR_CRS_STACK_SIZE
	.align		4
.L_32:
        /*0358*/ 	.byte	0x04, 0x1e
        /*035a*/ 	.short	(.L_34 - .L_33)
.L_33:
        /*035c*/ 	.word	0x00000000


	//----- nvinfo : EIATTR_CBANK_PARAM_SIZE
	.align		4
.L_34:
        /*0360*/ 	.byte	0x03, 0x19
        /*0362*/ 	.short	0x0470


	//----- nvinfo : EIATTR_PARAM_CBANK
	.align		4
        /*0364*/ 	.byte	0x04, 0x0a
        /*0366*/ 	.short	(.L_36 - .L_35)
	.align		4
.L_35:
        /*0368*/ 	.word	index@(.nv.constant0._ZN7cutlass13device_kernelINS_4gemm6kernel13GemmUniversalIN4cute5tupleIJiiiiEEENS1_10collective13CollectiveMmaINS1_37MainloopSm90TmaGmmaWarpSpecializedFP8ILi5ENS5_IJNS4_1CILi1EEESB_SB_EEENS1_32KernelTmaWarpSpecializedPingpongEEENS5_IJNSA_ILi64EEENSA_ILi128EEENSA_ILi32EEEEEENS_12float_e4m3_tENS5_IJlSB_lEEESJ_SK_NS4_8TiledMMAINS4_8MMA_AtomIJNS4_4SM904GMMA31MMA_64x128x32_F32E4M3E4M3_SS_TNILNSO_7ScaleInE1ELSQ_1EEEEEENS4_6LayoutISC_NS5_IJNSA_ILi0EEESU_SU_EEEEENS5_IJNS4_10UnderscoreESX_SX_EEEEENS4_13SM90_TMA_LOADENS4_14ComposedLayoutINS4_7SwizzleILi1ELi4ELi3EEENS4_18smem_ptr_flag_bitsILi8EEENST_INS5_IJNSA_ILi8EEESH_EEENS5_IJSH_SB_EEEEEEEvNS4_8identityES10_S1A_vS1B_EENS_8epilogue10collective6detail29Sm90TmaWarpSpecializedAdapterINS1E_15DefaultEpilogueISJ_SK_SK_NS1D_6thread17LinearCombinationISJ_Li1EffLNS1I_9ScaleType4KindE0ELNS_15FloatRoundStyleE2ESJ_EENS1_15EpilogueDefaultEEEEEvvEEEEvNT_6ParamsE)
        /*036c*/ 	.short	0x0210
        /*036e*/ 	.short	0x0470


	//----- nvinfo : EIATTR_SW_WAR
	.align		4
.L_36:
        /*0370*/ 	.byte	0x04, 0x36
        /*0372*/ 	.short	(.L_38 - .L_37)
.L_37:
        /*0374*/ 	.word	0x00000008
.L_38:


//--------------------- .nv.callgraph             --------------------------
	.section	.nv.callgraph,"",@"SHT_CUDA_CALLGRAPH"
	.align	4
	.sectionentsize	8
	.align		4
        /*0000*/ 	.word	0x00000000
	.align		4
        /*0004*/ 	.word	0xffffffff
	.align		4
        /*0008*/ 	.word	0x00000000
	.align		4
        /*000c*/ 	.word	0xfffffffe
	.align		4
        /*0010*/ 	.word	0x00000000
	.align		4
        /*0014*/ 	.word	0xfffffffd
	.align		4
        /*0018*/ 	.word	0x00000000
	.align		4
        /*001c*/ 	.word	0xfffffffc


//--------------------- .nv.constant4             --------------------------
	.section	.nv.constant4,"a",@progbits
	.align	8
	.align		8
.nv.constant4:
        /*0000*/ 	.dword	_ZN40_INTERNAL_87e9d4b6_4_k_cu_287f095e_274054cuda3std3__45__cpo5beginE
	.align		8
        /*0008*/ 	.dword	_ZN40_INTERNAL_87e9d4b6_4_k_cu_287f095e_274054cuda3std3__45__cpo3endE
	.align		8
        /*0010*/ 	.dword	_ZN40_INTERNAL_87e9d4b6_4_k_cu_287f095e_274054cuda3std3__45__cpo6cbeginE
	.align		8
        /*0018*/ 	.dword	_ZN40_INTERNAL_87e9d4b6_4_k_cu_287f095e_274054cuda3std3__45__cpo4cendE
	.align		8
        /*0020*/ 	.dword	_ZN40_INTERNAL_87e9d4b6_4_k_cu_287f095e_274054cuda3std3__442_GLOBAL__N__87e9d4b6_4_k_cu_287f095e_274056ignoreE
	.align		8
        /*0028*/ 	.dword	_ZN40_INTERNAL_87e9d4b6_4_k_cu_287f095e_274054cuda3std3__419piecewise_constructE
	.align		8
        /*0030*/ 	.dword	_ZN40_INTERNAL_87e9d4b6_4_k_cu_287f095e_274054cuda3std3__48in_placeE
	.align		8
        /*0038*/ 	.dword	_ZN40_INTERNAL_87e9d4b6_4_k_cu_287f095e_274054cuda3std6ranges3__45__cpo4swapE
	.align		8
        /*0040*/ 	.dword	_ZN40_INTERNAL_87e9d4b6_4_k_cu_287f095e_274054cuda3std6ranges3__45__cpo9iter_moveE
	.align		8
        /*0048*/ 	.dword	_ZN40_INTERNAL_87e9d4b6_4_k_cu_287f095e_274054cute7productE
	.align		8
        /*0050*/ 	.dword	_ZN40_INTERNAL_87e9d4b6_4_k_cu_287f095e_274054cute1_E


//--------------------- .text._ZN7cutlass13device_kernelINS_4gemm6kernel13GemmUniversalIN4cute5tupleIJiiiiEEENS1_10collective13CollectiveMmaINS1_37MainloopSm90TmaGmmaWarpSpecializedFP8ILi5ENS5_IJNS4_1CILi1EEESB_SB_EEENS1_32KernelTmaWarpSpecializedPingpongEEENS5_IJNSA_ILi64EEENSA_ILi128EEENSA_ILi32EEEEEENS_12float_e4m3_tENS5_IJlSB_lEEESJ_SK_NS4_8TiledMMAINS4_8MMA_AtomIJNS4_4SM904GMMA31MMA_64x128x32_F32E4M3E4M3_SS_TNILNSO_7ScaleInE1ELSQ_1EEEEEENS4_6LayoutISC_NS5_IJNSA_ILi0EEESU_SU_EEEEENS5_IJNS4_10UnderscoreESX_SX_EEEEENS4_13SM90_TMA_LOADENS4_14ComposedLayoutINS4_7SwizzleILi1ELi4ELi3EEENS4_18smem_ptr_flag_bitsILi8EEENST_INS5_IJNSA_ILi8EEESH_EEENS5_IJSH_SB_EEEEEEEvNS4_8identityES10_S1A_vS1B_EENS_8epilogue10collective6detail29Sm90TmaWarpSpecializedAdapterINS1E_15DefaultEpilogueISJ_SK_SK_NS1D_6thread17LinearCombinationISJ_Li1EffLNS1I_9ScaleType4KindE0ELNS_15FloatRoundStyleE2ESJ_EENS1_15EpilogueDefaultEEEEEvvEEEEvNT_6ParamsE --------------------------
	.section	.text._ZN7cutlass13device_kernelINS_4gemm6kernel13GemmUniversalIN4cute5tupleIJiiiiEEENS1_10collective13CollectiveMmaINS1_37MainloopSm90TmaGmmaWarpSpecializedFP8ILi5ENS5_IJNS4_1CILi1EEESB_SB_EEENS1_32KernelTmaWarpSpecializedPingpongEEENS5_IJNSA_ILi64EEENSA_ILi128EEENSA_ILi32EEEEEENS_12float_e4m3_tENS5_IJlSB_lEEESJ_SK_NS4_8TiledMMAINS4_8MMA_AtomIJNS4_4SM904GMMA31MMA_64x128x32_F32E4M3E4M3_SS_TNILNSO_7ScaleInE1ELSQ_1EEEEEENS4_6LayoutISC_NS5_IJNSA_ILi0EEESU_SU_EEEEENS5_IJNS4_10UnderscoreESX_SX_EEEEENS4_13SM90_TMA_LOADENS4_14ComposedLayoutINS4_7SwizzleILi1ELi4ELi3EEENS4_18smem_ptr_flag_bitsILi8EEENST_INS5_IJNSA_ILi8EEESH_EEENS5_IJSH_SB_EEEEEEEvNS4_8identityES10_S1A_vS1B_EENS_8epilogue10collective6detail29Sm90TmaWarpSpecializedAdapterINS1E_15DefaultEpilogueISJ_SK_SK_NS1D_6thread17LinearCombinationISJ_Li1EffLNS1I_9ScaleType4KindE0ELNS_15FloatRoundStyleE2ESJ_EENS1_15EpilogueDefaultEEEEEvvEEEEvNT_6ParamsE,"ax",@progbits
	.align	128
.text._ZN7cutlass13device_kernelINS_4gemm6kernel13GemmUniversalIN4cute5tupleIJiiiiEEENS1_10collective13CollectiveMmaINS1_37MainloopSm90TmaGmmaWarpSpecializedFP8ILi5ENS5_IJNS4_1CILi1EEESB_SB_EEENS1_32KernelTmaWarpSpecializedPingpongEEENS5_IJNSA_ILi64EEENSA_ILi128EEENSA_ILi32EEEEEENS_12float_e4m3_tENS5_IJlSB_lEEESJ_SK_NS4_8TiledMMAINS4_8MMA_AtomIJNS4_4SM904GMMA31MMA_64x128x32_F32E4M3E4M3_SS_TNILNSO_7ScaleInE1ELSQ_1EEEEEENS4_6LayoutISC_NS5_IJNSA_ILi0EEESU_SU_EEEEENS5_IJNS4_10UnderscoreESX_SX_EEEEENS4_13SM90_TMA_LOADENS4_14ComposedLayoutINS4_7SwizzleILi1ELi4ELi3EEENS4_18smem_ptr_flag_bitsILi8EEENST_INS5_IJNSA_ILi8EEESH_EEENS5_IJSH_SB_EEEEEEEvNS4_8identityES10_S1A_vS1B_EENS_8epilogue10collective6detail29Sm90TmaWarpSpecializedAdapterINS1E_15DefaultEpilogueISJ_SK_SK_NS1D_6thread17LinearCombinationISJ_Li1EffLNS1I_9ScaleType4KindE0ELNS_15FloatRoundStyleE2ESJ_EENS1_15EpilogueDefaultEEEEEvvEEEEvNT_6ParamsE:
        .type           _ZN7cutlass13device_kernelINS_4gemm6kernel13GemmUniversalIN4cute5tupleIJiiiiEEENS1_10collective13CollectiveMmaINS1_37MainloopSm90TmaGmmaWarpSpecializedFP8ILi5ENS5_IJNS4_1CILi1EEESB_SB_EEENS1_32KernelTmaWarpSpecializedPingpongEEENS5_IJNSA_ILi64EEENSA_ILi128EEENSA_ILi32EEEEEENS_12float_e4m3_tENS5_IJlSB_lEEESJ_SK_NS4_8TiledMMAINS4_8MMA_AtomIJNS4_4SM904GMMA31MMA_64x128x32_F32E4M3E4M3_SS_TNILNSO_7ScaleInE1ELSQ_1EEEEEENS4_6LayoutISC_NS5_IJNSA_ILi0EEESU_SU_EEEEENS5_IJNS4_10UnderscoreESX_SX_EEEEENS4_13SM90_TMA_LOADENS4_14ComposedLayoutINS4_7SwizzleILi1ELi4ELi3EEENS4_18smem_ptr_flag_bitsILi8EEENST_INS5_IJNSA_ILi8EEESH_EEENS5_IJSH_SB_EEEEEEEvNS4_8identityES10_S1A_vS1B_EENS_8epilogue10collective6detail29Sm90TmaWarpSpecializedAdapterINS1E_15DefaultEpilogueISJ_SK_SK_NS1D_6thread17LinearCombinationISJ_Li1EffLNS1I_9ScaleType4KindE0ELNS_15FloatRoundStyleE2ESJ_EENS1_15EpilogueDefaultEEEEEvvEEEEvNT_6ParamsE,@function
        .size           _ZN7cutlass13device_kernelINS_4gemm6kernel13GemmUniversalIN4cute5tupleIJiiiiEEENS1_10collective13CollectiveMmaINS1_37MainloopSm90TmaGmmaWarpSpecializedFP8ILi5ENS5_IJNS4_1CILi1EEESB_SB_EEENS1_32KernelTmaWarpSpecializedPingpongEEENS5_IJNSA_ILi64EEENSA_ILi128EEENSA_ILi32EEEEEENS_12float_e4m3_tENS5_IJlSB_lEEESJ_SK_NS4_8TiledMMAINS4_8MMA_AtomIJNS4_4SM904GMMA31MMA_64x128x32_F32E4M3E4M3_SS_TNILNSO_7ScaleInE1ELSQ_1EEEEEENS4_6LayoutISC_NS5_IJNSA_ILi0EEESU_SU_EEEEENS5_IJNS4_10UnderscoreESX_SX_EEEEENS4_13SM90_TMA_LOADENS4_14ComposedLayoutINS4_7SwizzleILi1ELi4ELi3EEENS4_18smem_ptr_flag_bitsILi8EEENST_INS5_IJNSA_ILi8EEESH_EEENS5_IJSH_SB_EEEEEEEvNS4_8identityES10_S1A_vS1B_EENS_8epilogue10collective6detail29Sm90TmaWarpSpecializedAdapterINS1E_15DefaultEpilogueISJ_SK_SK_NS1D_6thread17LinearCombinationISJ_Li1EffLNS1I_9ScaleType4KindE0ELNS_15FloatRoundStyleE2ESJ_EENS1_15EpilogueDefaultEEEEEvvEEEEvNT_6ParamsE,(.L_x_206 - _ZN7cutlass13device_kernelINS_4gemm6kernel13GemmUniversalIN4cute5tupleIJiiiiEEENS1_10collective13CollectiveMmaINS1_37MainloopSm90TmaGmmaWarpSpecializedFP8ILi5ENS5_IJNS4_1CILi1EEESB_SB_EEENS1_32KernelTmaWarpSpecializedPingpongEEENS5_IJNSA_ILi64EEENSA_ILi128EEENSA_ILi32EEEEEENS_12float_e4m3_tENS5_IJlSB_lEEESJ_SK_NS4_8TiledMMAINS4_8MMA_AtomIJNS4_4SM904GMMA31MMA_64x128x32_F32E4M3E4M3_SS_TNILNSO_7ScaleInE1ELSQ_1EEEEEENS4_6LayoutISC_NS5_IJNSA_ILi0EEESU_SU_EEEEENS5_IJNS4_10UnderscoreESX_SX_EEEEENS4_13SM90_TMA_LOADENS4_14ComposedLayoutINS4_7SwizzleILi1ELi4ELi3EEENS4_18smem_ptr_flag_bitsILi8EEENST_INS5_IJNSA_ILi8EEESH_EEENS5_IJSH_SB_EEEEEEEvNS4_8identityES10_S1A_vS1B_EENS_8epilogue10collective6detail29Sm90TmaWarpSpecializedAdapterINS1E_15DefaultEpilogueISJ_SK_SK_NS1D_6thread17LinearCombinationISJ_Li1EffLNS1I_9ScaleType4KindE0ELNS_15FloatRoundStyleE2ESJ_EENS1_15EpilogueDefaultEEEEEvvEEEEvNT_6ParamsE)
        .other          _ZN7cutlass13device_kernelINS_4gemm6kernel13GemmUniversalIN4cute5tupleIJiiiiEEENS1_10collective13CollectiveMmaINS1_37MainloopSm90TmaGmmaWarpSpecializedFP8ILi5ENS5_IJNS4_1CILi1EEESB_SB_EEENS1_32KernelTmaWarpSpecializedPingpongEEENS5_IJNSA_ILi64EEENSA_ILi128EEENSA_ILi32EEEEEENS_12float_e4m3_tENS5_IJlSB_lEEESJ_SK_NS4_8TiledMMAINS4_8MMA_AtomIJNS4_4SM904GMMA31MMA_64x128x32_F32E4M3E4M3_SS_TNILNSO_7ScaleInE1ELSQ_1EEEEEENS4_6LayoutISC_NS5_IJNSA_ILi0EEESU_SU_EEEEENS5_IJNS4_10UnderscoreESX_SX_EEEEENS4_13SM90_TMA_LOADENS4_14ComposedLayoutINS4_7SwizzleILi1ELi4ELi3EEENS4_18smem_ptr_flag_bitsILi8EEENST_INS5_IJNSA_ILi8EEESH_EEENS5_IJSH_SB_EEEEEEEvNS4_8identityES10_S1A_vS1B_EENS_8epilogue10collective6detail29Sm90TmaWarpSpecializedAdapterINS1E_15DefaultEpilogueISJ_SK_SK_NS1D_6thread17LinearCombinationISJ_Li1EffLNS1I_9ScaleType4KindE0ELNS_15FloatRoundStyleE2ESJ_EENS1_15EpilogueDefaultEEEEEvvEEEEvNT_6ParamsE,@"STO_CUDA_ENTRY STV_DEFAULT"
_ZN7cutlass13device_kernelINS_4gemm6kernel13GemmUniversalIN4cute5tupleIJiiiiEEENS1_10collective13CollectiveMmaINS1_37MainloopSm90TmaGmmaWarpSpecializedFP8ILi5ENS5_IJNS4_1CILi1EEESB_SB_EEENS1_32KernelTmaWarpSpecializedPingpongEEENS5_IJNSA_ILi64EEENSA_ILi128EEENSA_ILi32EEEEEENS_12float_e4m3_tENS5_IJlSB_lEEESJ_SK_NS4_8TiledMMAINS4_8MMA_AtomIJNS4_4SM904GMMA31MMA_64x128x32_F32E4M3E4M3_SS_TNILNSO_7ScaleInE1ELSQ_1EEEEEENS4_6LayoutISC_NS5_IJNSA_ILi0EEESU_SU_EEEEENS5_IJNS4_10UnderscoreESX_SX_EEEEENS4_13SM90_TMA_LOADENS4_14ComposedLayoutINS4_7SwizzleILi1ELi4ELi3EEENS4_18smem_ptr_flag_bitsILi8EEENST_INS5_IJNSA_ILi8EEESH_EEENS5_IJSH_SB_EEEEEEEvNS4_8identityES10_S1A_vS1B_EENS_8epilogue10collective6detail29Sm90TmaWarpSpecializedAdapterINS1E_15DefaultEpilogueISJ_SK_SK_NS1D_6thread17LinearCombinationISJ_Li1EffLNS1I_9ScaleType4KindE0ELNS_15FloatRoundStyleE2ESJ_EENS1_15EpilogueDefaultEEEEEvvEEEEvNT_6ParamsE:
[----:B------:R-:W-:Y:S01]  /*0000*/  LDC R1, c[0x0][0x28] ;  /* 0x00000a00ff017b82 */ /* 0x000fe20000000800 */
[----:B------:R-:W0:Y:S01]  /*0010*/  S2R R13, SR_TID.X ;  /* 0x00000000000d7919 */ /* 0x000e220000002100 */
[----:B------:R-:W-:Y:S01]  /*0020*/  ELECT P0, URZ, PT ;  /* 0x00000000003f782f */ /* 0x000fe20003800000 */
[----:B------:R-:W-:Y:S01]  /*0030*/  BSSY B0, `(.L_x_0) ;  /* 0x000000f000007945 */ /* 0x000fe20003800000 */
[--C-:B0-----:R-:W-:Y:S02]  /*0040*/  SHF.R.U32.HI R0, RZ, 0x5, R13.reuse ;  /* 0x00000005ff007819 */ /* 0x101fe4000001160d */
[----:B------:R-:W-:-:S03]  /*0050*/  SHF.R.U32.HI R4, RZ, 0x7, R13 ;  /* 0x00000007ff047819 */ /* 0x000fc6000001160d */
[----:B------:R-:W0:Y:S04]  /*0060*/  SHFL.IDX PT, R2, R0, RZ, 0x1f ;  /* 0x00001fff00027589 */ /* 0x000e2800000e0000 */
[----:B------:R1:W2:Y:S01]  /*0070*/  SHFL.IDX PT, R5, R4, RZ, 0x1f ;  /* 0x00001fff04057589 */ /* 0x0002a200000e0000 */
[----:B0-----:R-:W-:-:S13]  /*0080*/  ISETP.NE.OR P0, PT, R2, RZ, !P0 ;  /* 0x000000ff0200720c */ /* 0x001fda0004705670 */
[----:B-12---:R-:W-:Y:S05]  /*0090*/  @P0 BRA `(.L_x_1) ;  /* 0x0000000000200947 */ /* 0x006fea0003800000 */
[----:B------:R-:W-:Y:S02]  /*00a0*/  ULDC.64 UR4, c[0x0][0x198] ;  /* 0x0000660000047ab9 */ /* 0x000fe40000000a00 */
[----:B------:R-:W-:Y:S02]  /*00b0*/  UIADD3 UR6, UP0, UR4, 0xf0, URZ ;  /* 0x000000f004067890 */ /* 0x000fe4000ff1e03f */
[----:B------:R-:W-:Y:S02]  /*00c0*/  UIADD3 UR4, UP1, UR4, 0x1f0, URZ ;  /* 0x000001f004047890 */ /* 0x000fe4000ff3e03f */
[----:B------:R-:W-:Y:S02]  /*00d0*/  UIADD3.X UR7, URZ, UR5, URZ, UP0, !UPT ;  /* 0x000000053f077290 */ /* 0x000fe400087fe43f */
[----:B------:R-:W-:-:S07]  /*00e0*/  UIADD3.X UR5, URZ, UR5, URZ, UP1, !UPT ;  /* 0x000000053f057290 */ /* 0x000fce0008ffe43f */
[----:B------:R0:W-:Y:S02]  /*00f0*/  UTMACCTL.PF [UR6] ;  /* 0x00000000060079b9 */ /* 0x0001e40008040000 */
[----:B------:R0:W-:Y:S02]  /*0100*/  UTMACCTL.PF [UR4] ;  /* 0x00000000040079b9 */ /* 0x0001e40008040000 */
[----:B0-----:R-:W-:Y:S01]  /*0110*/  NOP ;  /* 0x0000000000007918 */ /* 0x001fe20000000000 */
.L_x_1:
[----:B------:R-:W-:Y:S05]  /*0120*/  BSYNC B0 ;  /* 0x0000000000007941 */ /* 0x000fea0003800000 */
.L_x_0:
[----:B------:R-:W0:Y:S02]  /*0130*/  SHFL.IDX PT, R3, R0, RZ, 0x1f ;  /* 0x00001fff00037589 */ /* 0x000e2400000e0000 */
[----:B0-----:R-:W-:-:S13]  /*0140*/  ISETP.NE.AND P0, PT, R3, RZ, PT ;  /* 0x000000ff0300720c */ /* 0x001fda0003f05270 */
[----:B------:R-:W-:Y:S05]  /*0150*/  @P0 BRA `(.L_x_2) ;  /* 0x0000000000600947 */ /* 0x000fea0003800000 */
[----:B------:R-:W0:Y:S01]  /*0160*/  S2UR UR8, SR_CgaCtaId ;  /* 0x00000000000879c3 */ /* 0x000e220000008800 */
[----:B------:R-:W-:Y:S01]  /*0170*/  UMOV UR4, 0x400 ;  /* 0x0000040000047882 */ /* 0x000fe20000000000 */
[----:B------:R-:W-:Y:S01]  /*0180*/  UMOV UR5, 0x1 ;  /* 0x0000000100057882 */ /* 0x000fe20000000000 */
[----:B------:R-:W-:Y:S01]  /*0190*/  UMOV UR6, 0x80 ;  /* 0x0000008000067882 */ /* 0x000fe20000000000 */
[----:B------:R-:W-:Y:S01]  /*01a0*/  ELECT P0, URZ, PT ;  /* 0x00000000003f782f */ /* 0x000fe20003800000 */
[----:B------:R-:W-:-:S04]  /*01b0*/  UIADD3 UR6, -UR6, 0x100000, URZ ;  /* 0x0010000006067890 */ /* 0x000fc8000fffe13f */
[----:B------:R-:W-:Y:S02]  /*01c0*/  USHF.L.U32 UR7, UR6, 0xb, URZ ;  /* 0x0000000b06077899 */ /* 0x000fe4000800063f */
[----:B------:R-:W-:Y:S02]  /*01d0*/  USHF.L.U32 UR6, UR6, 0x1, URZ ;  /* 0x0000000106067899 */ /* 0x000fe4000800063f */
[----:B0-----:R-:W-:Y:S02]  /*01e0*/  ULEA UR8, UR8, UR4, 0x18 ;  /* 0x0000000408087291 */ /* 0x001fe4000f8ec03f */
[----:B------:R-:W-:-:S04]  /*01f0*/  UIADD3 UR4, -UR5, 0x100000, URZ ;  /* 0x0010000005047890 */ /* 0x000fc8000fffe13f */
[----:B------:R-:W-:Y:S02]  /*0200*/  USHF.L.U32 UR5, UR4, 0xb, URZ ;  /* 0x0000000b04057899 */ /* 0x000fe4000800063f */
[----:B------:R-:W-:Y:S01]  /*0210*/  USHF.L.U32 UR4, UR4, 0x1, URZ ;  /* 0x0000000104047899 */ /* 0x000fe2000800063f */
[----:B------:R-:W0:Y:S11]  /*0220*/  FENCE.VIEW.ASYNC.S ;  /* 0x00000000000073c6 */ /* 0x000e360000000000 */
[----:B0-----:R0:W1:Y:S01]  /*0230*/  SYNCS.EXCH.64 URZ, [UR8], UR4 ;  /* 0x00000004083f75b2 */ /* 0x0010620008000100 */
[----:B------:R0:W2:Y:S01]  /*0240*/  SYNCS.EXCH.64 URZ, [UR8+0x28], UR6 ;  /* 0x00002806083f75b2 */ /* 0x0000a20008000100 */
[----:B------:R0:W3:Y:S01]  /*0250*/  SYNCS.EXCH.64 URZ, [UR8+0x8], UR4 ;  /* 0x00000804083f75b2 */ /* 0x0000e20008000100 */
[----:B------:R0:W4:Y:S01]  /*0260*/  SYNCS.EXCH.64 URZ, [UR8+0x30], UR6 ;  /* 0x00003006083f75b2 */ /* 0x0001220008000100 */
[----:B------:R0:W0:Y:S01]  /*0270*/  SYNCS.EXCH.64 URZ, [UR8+0x10], UR4 ;  /* 0x00001004083f75b2 */ /* 0x0000220008000100 */
[----:B------:R0:W0:Y:S01]  /*0280*/  SYNCS.EXCH.64 URZ, [UR8+0x38], UR6 ;  /* 0x00003806083f75b2 */ /* 0x0000220008000100 */
[----:B------:R0:W0:Y:S01]  /*0290*/  SYNCS.EXCH.64 URZ, [UR8+0x18], UR4 ;  /* 0x00001804083f75b2 */ /* 0x0000220008000100 */
[----:B------:R0:W0:Y:S01]  /*02a0*/  SYNCS.EXCH.64 URZ, [UR8+0x40], UR6 ;  /* 0x00004006083f75b2 */ /* 0x0000220008000100 */
[----:B------:R0:W0:Y:S01]  /*02b0*/  SYNCS.EXCH.64 URZ, [UR8+0x20], UR4 ;  /* 0x00002004083f75b2 */ /* 0x0000220008000100 */
[----:B------:R0:W0:Y:S01]  /*02c0*/  SYNCS.EXCH.64 URZ, [UR8+0x48], UR6 ;  /* 0x00004806083f75b2 */ /* 0x0000220008000100 */
[----:B------:R-:W-:Y:S01]  /*02d0*/  NOP ;  /* 0x0000000000007918 */ /* 0x000fe20000000000 */
.L_x_2:
[----:B------:R-:W5:Y:S01]  /*02e0*/  SHFL.IDX PT, R6, R0, RZ, 0x1f ;  /* 0x00001fff00067589 */ /* 0x000f6200000e0000 */
[----:B------:R-:W-:Y:S01]  /*02f0*/  ELECT P0, URZ, PT ;  /* 0x00000000003f782f */ /* 0x000fe20003800000 */
[----:B------:R-:W-:Y:S01]  /*0300*/  NOP ;  /* 0x0000000000007918 */ /* 0x000fe20000000000 */
[----:B------:R-:W-:Y:S01]  /*0310*/  ELECT P1, URZ, PT ;  /* 0x00000000003f782f */ /* 0x000fe20003820000 */
[----:B------:R1:W2:Y:S01]  /*0320*/  SHFL.IDX PT, R3, R0, RZ, 0x1f ;  /* 0x00001fff00037589 */ /* 0x0002a200000e0000 */
[----:B0-----:R-:W-:Y:S01]  /*0330*/  UMOV UR4, 0x20 ;  /* 0x0000002000047882 */ /* 0x001fe20000000000 */
[----:B------:R-:W-:Y:S01]  /*0340*/  UMOV UR11, 0x80 ;  /* 0x00000080000b7882 */ /* 0x000fe20000000000 */
[----:B------:R-:W-:Y:S01]  /*0350*/  NOP ;  /* 0x0000000000007918 */ /* 0x000fe20000000000 */
[----:B------:R-:W0:Y:S01]  /*0360*/  SHFL.IDX PT, R4, R4, RZ, 0x1f ;  /* 0x00001fff04047589 */ /* 0x000e2200000e0000 */
[C---:B------:R-:W-:Y:S01]  /*0370*/  VIADD R33, R5.reuse, 0xffffffff ;  /* 0xffffffff05217836 */ /* 0x040fe20000000000 */
[----:B------:R-:W-:Y:S01]  /*0380*/  ULDC.64 UR18, c[0x0][0x208] ;  /* 0x0000820000127ab9 */ /* 0x000fe20000000a00 */
[----:B------:R-:W-:-:S02]  /*0390*/  ISETP.NE.AND P3, PT, R5, RZ, PT ;  /* 0x000000ff0500720c */ /* 0x000fc40003f65270 */
[----:B-1----:R-:W-:Y:S02]  /*03a0*/  SHF.R.S32.HI R0, RZ, 0x1f, R13 ;  /* 0x0000001fff007819 */ /* 0x002fe4000001140d */
[----:B------:R-:W-:Y:S02]  /*03b0*/  ISETP.GE.U32.AND P2, PT, R33, 0x2, PT ;  /* 0x000000022100780c */ /* 0x000fe40003f46070 */
[----:B------:R-:W-:-:S04]  /*03c0*/  LEA.HI R0, R0, R13, RZ, 0x7 ;  /* 0x0000000d00007211 */ /* 0x000fc800078f38ff */
[----:B------:R-:W-:Y:S02]  /*03d0*/  LOP3.LUT R0, R0, 0xffffff80, RZ, 0xc0, !PT ;  /* 0xffffff8000007812 */ /* 0x000fe400078ec0ff */
[----:B-----5:R-:W-:-:S03]  /*03e0*/  ISETP.NE.OR P0, PT, R6, RZ, !P0 ;  /* 0x000000ff0600720c */ /* 0x020fc60004705670 */
[----:B------:R-:W-:Y:S01]  /*03f0*/  IMAD.IADD R11, R13, 0x1, -R0 ;  /* 0x000000010d0b7824 */ /* 0x000fe200078e0a00 */
[----:B--2---:R-:W-:Y:S02]  /*0400*/  ISETP.NE.OR P1, PT, R3, RZ, !P1 ;  /* 0x000000ff0300720c */ /* 0x004fe40004f25670 */
[----:B------:R-:W-:Y:S02]  /*0410*/  SHF.R.S32.HI R3, RZ, 0x1f, R2 ;  /* 0x0000001fff037819 */ /* 0x000fe40000011402 */
[----:B0-----:R-:W-:Y:S02]  /*0420*/  R2UR UR15, R4 ;  /* 0x00000000040f72ca */ /* 0x001fe400000e0000 */
[----:B------:R-:W-:-:S03]  /*0430*/  LEA.HI R3, R3, R2, RZ, 0x2 ;  /* 0x0000000203037211 */ /* 0x000fc600078f10ff */
[----:B------:R-:W-:Y:S01]  /*0440*/  VOTEU.ALL UP0, P0 ;  /* 0x00000000003f7886 */ /* 0x000fe20000000000 */
[----:B------:R-:W-:-:S03]  /*0450*/  LOP3.LUT R3, R3, 0xfffffffc, RZ, 0xc0, !PT ;  /* 0xfffffffc03037812 */ /* 0x000fc600078ec0ff */
[----:B------:R-:W-:Y:S01]  /*0460*/  VOTEU.ALL UP1, P1 ;  /* 0x00000000003f7886 */ /* 0x000fe20000820000 */
[----:B------:R-:W0:Y:S01]  /*0470*/  @!UP0 S2UR UR7, SR_CgaCtaId ;  /* 0x00000000000789c3 */ /* 0x000e220000008800 */
[----:B------:R-:W-:Y:S01]  /*0480*/  @!UP0 UMOV UR6, 0x400 ;  /* 0x0000040000068882 */ /* 0x000fe20000000000 */
[----:B------:R-:W-:-:S04]  /*0490*/  @!UP0 UIADD3 UR4, -UR4, 0x100000, URZ ;  /* 0x0010000004048890 */ /* 0x000fc8000fffe13f */
[----:B------:R-:W-:Y:S02]  /*04a0*/  @!UP0 USHF.L.U32 UR5, UR4, 0xb, URZ ;  /* 0x0000000b04058899 */ /* 0x000fe4000800063f */
[----:B------:R-:W-:Y:S01]  /*04b0*/  @!UP0 USHF.L.U32 UR4, UR4, 0x1, URZ ;  /* 0x0000000104048899 */ /* 0x000fe2000800063f */
[----:B------:R-:W-:Y:S01]  /*04c0*/  IMAD.IADD R20, R2, 0x1, -R3 ;  /* 0x0000000102147824 */ /* 0x000fe200078e0a03 */
[----:B------:R-:W-:Y:S01]  /*04d0*/  @!UP1 UMOV UR9, 0x400 ;  /* 0x0000040000099882 */ /* 0x000fe20000000000 */
[----:B------:R-:W-:Y:S01]  /*04e0*/  VOTEU.ALL UP2, P1 ;  /* 0x00000000003f7886 */ /* 0x000fe20000840000 */
[----:B------:R-:W-:Y:S01]  /*04f0*/  VOTEU.ALL UP3, P1 ;  /* 0x00000000003f7886 */ /* 0x000fe20000860000 */
[----:B------:R-:W-:Y:S01]  /*0500*/  VOTEU.ALL UP4, P1 ;  /* 0x00000000003f7886 */ /* 0x000fe20000880000 */
[----:B------:R-:W1:Y:S01]  /*0510*/  @!UP1 S2UR UR10, SR_CgaCtaId ;  /* 0x00000000000a99c3 */ /* 0x000e620000008800 */
[----:B------:R-:W-:Y:S01]  /*0520*/  VOTEU.ALL UP5, P1 ;  /* 0x00000000003f7886 */ /* 0x000fe200008a0000 */
[----:B0-----:R-:W-:-:S02]  /*0530*/  @!UP0 ULEA UR8, UR7, UR6, 0x18 ;  /* 0x0000000607088291 */ /* 0x001fc4000f8ec03f */
[----:B------:R-:W-:-:S04]  /*0540*/  @!UP1 UIADD3 UR6, -UR11, 0x100000, URZ ;  /* 0x001000000b069890 */ /* 0x000fc8000fffe13f */
[----:B------:R-:W-:Y:S02]  /*0550*/  @!UP1 USHF.L.U32 UR7, UR6, 0xb, URZ ;  /* 0x0000000b06079899 */ /* 0x000fe4000800063f */
[----:B------:R-:W-:Y:S01]  /*0560*/  @!UP1 USHF.L.U32 UR6, UR6, 0x1, URZ ;  /* 0x0000000106069899 */ /* 0x000fe2000800063f */
[----:B------:R-:W-:Y:S01]  /*0570*/  VOTEU.ALL UP0, P0 ;  /* 0x00000000003f7886 */ /* 0x000fe20000000000 */
[----:B-1----:R-:W-:Y:S01]  /*0580*/  @!UP1 ULEA UR9, UR10, UR9, 0x18 ;  /* 0x000000090a099291 */ /* 0x002fe2000f8ec03f */
[----:B------:R-:W-:Y:S02]  /*0590*/  VOTEU.ALL UP1, P0 ;  /* 0x00000000003f7886 */ /* 0x000fe40000020000 */
[----:B------:R-:W-:Y:S01]  /*05a0*/  ULDC.64 UR10, c[0x0][0x598] ;  /* 0x00016600000a7ab9 */ /* 0x000fe20000000a00 */
[----:B------:R-:W-:Y:S01]  /*05b0*/  ISETP.NE.AND P0, PT, R20, 0x3, PT ;  /* 0x000000031400780c */ /* 0x000fe20003f05270 */
[----:B------:R-:W0:Y:S02]  /*05c0*/  FENCE.VIEW.ASYNC.S ;  /* 0x00000000000073c6 */ /* 0x000e240000000000 */
[----:B0-----:R0:W3:Y:S01]  /*05d0*/  @!UP0 SYNCS.EXCH.64 URZ, [UR8+0x80], UR4 ;  /* 0x00008004083f85b2 */ /* 0x0010e20008000100 */
[----:B------:R-:W-:-:S02]  /*05e0*/  ISETP.NE.U32.AND P1, PT, RZ, UR10, PT ;  /* 0x0000000aff007c0c */ /* 0x000fc4000bf25070 */
[----:B------:R-:W-:Y:S02]  /*05f0*/  ISETP.EQ.OR P0, PT, R20, RZ, !P0 ;  /* 0x000000ff1400720c */ /* 0x000fe40004702670 */
[----:B------:R-:W-:Y:S02]  /*0600*/  ISETP.NE.AND.EX P1, PT, RZ, UR11, PT, P1 ;  /* 0x0000000bff007c0c */ /* 0x000fe4000bf25310 */
[----:B------:R-:W-:-:S04]  /*0610*/  ISETP.EQ.AND P0, PT, R5, RZ, P0 ;  /* 0x000000ff0500720c */ /* 0x000fc80000702270 */
[----:B------:R-:W-:-:S04]  /*0620*/  SEL R7, RZ, 0x1, !P0 ;  /* 0x00000001ff077807 */ /* 0x000fc80004000000 */
[----:B------:R-:W-:Y:S01]  /*0630*/  SEL R7, R7, 0x2, P2 ;  /* 0x0000000207077807 */ /* 0x000fe20001000000 */
[----:B------:R0:W3:Y:S01]  /*0640*/  @!UP1 SYNCS.EXCH.64 URZ, [UR8+0x88], UR4 ;  /* 0x00008804083f95b2 */ /* 0x0000e20008000100 */
[----:B------:R-:W-:Y:S01]  /*0650*/  NOP ;  /* 0x0000000000007918 */ /* 0x000fe20000000000 */
[----:B------:R0:W3:Y:S01]  /*0660*/  @!UP2 SYNCS.EXCH.64 URZ, [UR9+0x60], UR6 ;  /* 0x00006006093fa5b2 */ /* 0x0000e20008000100 */
[----:B------:R0:W3:Y:S01]  /*0670*/  @!UP3 SYNCS.EXCH.64 URZ, [UR9+0x68], UR6 ;  /* 0x00006806093fb5b2 */ /* 0x0000e20008000100 */
[----:B------:R0:W3:Y:S01]  /*0680*/  @!UP4 SYNCS.EXCH.64 URZ, [UR9+0x70], UR6 ;  /* 0x00007006093fc5b2 */ /* 0x0000e20008000100 */
[----:B------:R0:W3:Y:S01]  /*0690*/  @!UP5 SYNCS.EXCH.64 URZ, [UR9+0x78], UR6 ;  /* 0x00007806093fd5b2 */ /* 0x0000e20008000100 */
[----:B------:R-:W-:Y:S01]  /*06a0*/  NOP ;  /* 0x0000000000007918 */ /* 0x000fe20000000000 */
[----:B---34-:R-:W-:Y:S06]  /*06b0*/  BAR.SYNC.DEFER_BLOCKING 0x0 ;  /* 0x0000000000007b1d */ /* 0x018fec0000010000 */
[----:B0-----:R-:W-:Y:S05]  /*06c0*/  @!P1 BRA `(.L_x_3) ;  /* 0x00000000001c9947 */ /* 0x001fea0003800000 */
[----:B------:R-:W0:Y:S02]  /*06d0*/  LDC.64 R2, c[0x0][0x598] ;  /* 0x00016600ff027b82 */ /* 0x000e240000000a00 */
[----:B0-----:R-:W2:Y:S02]  /*06e0*/  LDG.E.64 R2, desc[UR18][R2.64] ;  /* 0x0000001202027981 */ /* 0x001ea4000c1e1b00 */
[----:B--2---:R-:W-:-:S04]  /*06f0*/  ISETP.NE.U32.AND P0, PT, R2, RZ, PT ;  /* 0x000000ff0200720c */ /* 0x004fc80003f05070 */
[----:B------:R-:W-:-:S13]  /*0700*/  ISETP.NE.AND.EX P0, PT, R3, RZ, PT, P0 ;  /* 0x000000ff0300720c */ /* 0x000fda0003f05300 */
[----:B------:R-:W-:Y:S05]  /*0710*/  @!P0 BRA `(.L_x_3) ;  /* 0x0000000000088947 */ /* 0x000fea0003800000 */
[----:B------:R2:W5:Y:S01]  /*0720*/  LD.E R10, desc[UR18][R2.64] ;  /* 0x00000012020a7980 */ /* 0x000562000c101900 */
[----:B------:R-:W-:Y:S05]  /*0730*/  BRA `(.L_x_4) ;  /* 0x0000000000207947 */ /* 0x000fea0003800000 */
.L_x_3:
[----:B------:R-:W-:Y:S02]  /*0740*/  ULDC.64 UR4, c[0x0][0x588] ;  /* 0x0001620000047ab9 */ /* 0x000fe40000000a00 */
[----:B------:R-:W-:-:S04]  /*0750*/  ISETP.NE.U32.AND P0, PT, RZ, UR4, PT ;  /* 0x00000004ff007c0c */ /* 0x000fc8000bf05070 */
[----:B------:R-:W-:-:S13]  /*0760*/  ISETP.NE.AND.EX P0, PT, RZ, UR5, PT, P0 ;  /* 0x00000005ff007c0c */ /* 0x000fda000bf05300 */
[----:B------:R-:W-:Y:S05]  /*0770*/  @!P0 BRA `(.L_x_5) ;  /* 0x00000000000c8947 */ /* 0x000fea0003800000 */
[----:B------:R-:W0:Y:S02]  /*0780*/  LDC.64 R2, c[0x0][0x588] ;  /* 0x00016200ff027b82 */ /* 0x000e240000000a00 */
[----:B0-----:R1:W5:Y:S01]  /*0790*/  LDG.E R10, desc[UR18][R2.64] ;  /* 0x00000012020a7981 */ /* 0x001362000c1e1900 */
[----:B------:R-:W-:Y:S05]  /*07a0*/  BRA `(.L_x_4) ;  /* 0x0000000000047947 */ /* 0x000fea0003800000 */
.L_x_5:
[----:B------:R-:W0:Y:S02]  /*07b0*/  LDC R10, c[0x0][0x580] ;  /* 0x00016000ff0a7b82 */ /* 0x000e240000000800 */
.L_x_4:
[----:B------:R-:W-:Y:S02]  /*07c0*/  ULDC.64 UR4, c[0x0][0x5a0] ;  /* 0x0001680000047ab9 */ /* 0x000fe40000000a00 */
[----:B------:R-:W-:-:S04]  /*07d0*/  ISETP.NE.U32.AND P0, PT, RZ, UR4, PT ;  /* 0x00000004ff007c0c */ /* 0x000fc8000bf05070 */
[----:B------:R-:W-:-:S13]  /*07e0*/  ISETP.NE.AND.EX P0, PT, RZ, UR5, PT, P0 ;  /* 0x00000005ff007c0c */ /* 0x000fda000bf05300 */
[----:B------:R-:W-:Y:S05]  /*07f0*/  @!P0 BRA `(.L_x_6) ;  /* 0x00000000001c8947 */ /* 0x000fea0003800000 */
[----:B-12---:R-:W1:Y:S02]  /*0800*/  LDC.64 R2, c[0x0][0x5a0] ;  /* 0x00016800ff027b82 */ /* 0x006e640000000a00 */
[----:B-1----:R-:W2:Y:S02]  /*0810*/  LDG.E.64 R2, desc[UR18][R2.64] ;  /* 0x0000001202027981 */ /* 0x002ea4000c1e1b00 */
[----:B--2---:R-:W-:-:S04]  /*0820*/  ISETP.NE.U32.AND P0, PT, R2, RZ, PT ;  /* 0x000000ff0200720c */ /* 0x004fc80003f05070 */
[----:B------:R-:W-:-:S13]  /*0830*/  ISETP.NE.AND.EX P0, PT, R3, RZ, PT, P0 ;  /* 0x000000ff0300720c */ /* 0x000fda0003f05300 */
[----:B------:R-:W-:Y:S05]  /*0840*/  @!P0 BRA `(.L_x_6) ;  /* 0x0000000000088947 */ /* 0x000fea0003800000 */
[----:B------:R1:W5:Y:S01]  /*0850*/  LD.E R12, desc[UR18][R2.64] ;  /* 0x00000012020c7980 */ /* 0x000362000c101900 */
[----:B------:R-:W-:Y:S05]  /*0860*/  BRA `(.L_x_7) ;  /* 0x0000000000207947 */ /* 0x000fea0003800000 */
.L_x_6:
[----:B------:R-:W-:Y:S02]  /*0870*/  ULDC.64 UR4, c[0x0][0x590] ;  /* 0x0001640000047ab9 */ /* 0x000fe40000000a00 */
[----:B------:R-:W-:-:S04]  /*0880*/  ISETP.NE.U32.AND P0, PT, RZ, UR4, PT ;  /* 0x00000004ff007c0c */ /* 0x000fc8000bf05070 */
[----:B------:R-:W-:-:S13]  /*0890*/  ISETP.NE.AND.EX P0, PT, RZ, UR5, PT, P0 ;  /* 0x00000005ff007c0c */ /* 0x000fda000bf05300 */
[----:B------:R-:W-:Y:S05]  /*08a0*/  @!P0 BRA `(.L_x_8) ;  /* 0x00000000000c8947 */ /* 0x000fea0003800000 */
[----:B-12---:R-:W1:Y:S02]  /*08b0*/  LDC.64 R2, c[0x0][0x590] ;  /* 0x00016400ff027b82 */ /* 0x006e640000000a00 */
[----:B-1----:R4:W5:Y:S01]  /*08c0*/  LDG.E R12, desc[UR18][R2.64] ;  /* 0x00000012020c7981 */ /* 0x002962000c1e1900 */
[----:B------:R-:W-:Y:S05]  /*08d0*/  BRA `(.L_x_7) ;  /* 0x0000000000047947 */ /* 0x000fea0003800000 */
.L_x_8:
[----:B------:R-:W3:Y:S02]  /*08e0*/  LDC R12, c[0x0][0x584] ;  /* 0x00016100ff0c7b82 */ /* 0x000ee40000000800 */
.L_x_7:
[----:B------:R-:W0:Y:S01]  /*08f0*/  LDC R0, c[0x0][0x65c] ;  /* 0x00019700ff007b82 */ /* 0x000e220000000800 */
[----:B------:R-:W1:Y:S01]  /*0900*/  S2R R21, SR_CTAID.Y ;  /* 0x0000000000157919 */ /* 0x000e620000002600 */
[----:B------:R-:W-:Y:S01]  /*0910*/  ULDC UR8, c[0x0][0x28c] ;  /* 0x0000a30000087ab9 */ /* 0x000fe20000000800 */
[----:B------:R-:W-:Y:S01]  /*0920*/  ISETP.NE.AND P0, PT, R5, 0x2, PT ;  /* 0x000000020500780c */ /* 0x000fe20003f05270 */
[----:B------:R-:W-:Y:S01]  /*0930*/  UIADD3 UR8, UR8, 0x1f, URZ ;  /* 0x0000001f08087890 */ /* 0x000fe2000fffe03f */
[----:B------:R-:W3:Y:S01]  /*0940*/  S2R R14, SR_CTAID.X ;  /* 0x00000000000e7919 */ /* 0x000ee20000002500 */
[----:B------:R-:W-:Y:S01]  /*0950*/  UMOV UR4, URZ ;  /* 0x0000003f00047c82 */ /* 0x000fe20008000000 */
[----:B------:R-:W-:Y:S01]  /*0960*/  UMOV UR5, URZ ;  /* 0x0000003f00057c82 */ /* 0x000fe20008000000 */
[----:B------:R-:W-:-:S04]  /*0970*/  USHF.R.S32.HI UR9, URZ, 0x1f, UR8 ;  /* 0x0000001f3f097899 */ /* 0x000fc80008011408 */
[----:B------:R-:W-:-:S04]  /*0980*/  ULEA.HI UR9, UR9, UR8, URZ, 0x5 ;  /* 0x0000000809097291 */ /* 0x000fc8000f8f283f */
[----:B------:R-:W-:Y:S01]  /*0990*/  USHF.R.S32.HI UR13, URZ, 0x5, UR9 ;  /* 0x000000053f0d7899 */ /* 0x000fe20008011409 */
[----:B0-----:R-:W-:-:S13]  /*09a0*/  ISETP.NE.AND P2, PT, R0, 0x1, PT ;  /* 0x000000010000780c */ /* 0x001fda0003f45270 */
[----:B------:R-:W3:Y:S01]  /*09b0*/  @P2 LDC R15, c[0x0][0x10] ;  /* 0x00000400ff0f2b82 */ /* 0x000ee20000000800 */
[----:B-12-4-:R-:W-:Y:S02]  /*09c0*/  @P2 IMAD.MOV.U32 R2, RZ, RZ, R21 ;  /* 0x000000ffff022224 */ /* 0x016fe400078e0015 */
[----:B------:R-:W-:Y:S02]  /*09d0*/  @P2 IMAD.MOV.U32 R3, RZ, RZ, RZ ;  /* 0x000000ffff032224 */ /* 0x000fe400078e00ff */
[----:B------:R-:W-:-:S03]  /*09e0*/  @P2 IMAD.MOV.U32 R5, RZ, RZ, RZ ;  /* 0x000000ffff052224 */ /* 0x000fc600078e00ff */
[----:B------:R-:W0:Y:S01]  /*09f0*/  @!P2 LDC R9, c[0x0][0xc] ;  /* 0x00000300ff09ab82 */ /* 0x000e220000000800 */
[----:B------:R-:W-:Y:S01]  /*0a00*/  ULDC UR6, c[0x0][0xc] ;  /* 0x0000030000067ab9 */ /* 0x000fe20000000800 */
[----:B------:R-:W-:Y:S02]  /*0a10*/  ULDC UR7, c[0x0][0x10] ;  /* 0x0000040000077ab9 */ /* 0x000fe40000000800 */
[----:B------:R-:W-:-:S04]  /*0a20*/  UIMAD.WIDE.U32 UR6, UR6, UR7, URZ ;  /* 0x00000007060672a5 */ /* 0x000fc8000f8e003f */
[----:B------:R-:W1:Y:S01]  /*0a30*/  LDC R8, c[0x0][0x14] ;  /* 0x00000500ff087b82 */ /* 0x000e620000000800 */
[----:B---3--:R-:W-:-:S04]  /*0a40*/  @P2 IMAD.WIDE.U32 R2, R14, R15, R2 ;  /* 0x0000000f0e022225 */ /* 0x008fc800078e0002 */
[----:B------:R-:W-:Y:S02]  /*0a50*/  IMAD.MOV.U32 R15, RZ, RZ, RZ ;  /* 0x000000ffff0f7224 */ /* 0x000fe400078e00ff */
[----:B------:R-:W-:Y:S02]  /*0a60*/  @P2 IMAD.IADD R3, R3, 0x1, R5 ;  /* 0x0000000103032824 */ /* 0x000fe400078e0205 */
[----:B0-----:R-:W-:-:S04]  /*0a70*/  @!P2 IMAD.WIDE.U32 R4, R9, R21, R14 ;  /* 0x000000150904a225 */ /* 0x001fc800078e000e */
[----:B------:R-:W-:Y:S02]  /*0a80*/  @!P2 IMAD.MOV.U32 R2, RZ, RZ, R4 ;  /* 0x000000ffff02a224 */ /* 0x000fe400078e0004 */
[----:B------:R-:W-:Y:S02]  /*0a90*/  @!P2 IMAD.MOV.U32 R3, RZ, RZ, R5 ;  /* 0x000000ffff03a224 */ /* 0x000fe400078e0005 */
[C---:B-1----:R-:W-:Y:S02]  /*0aa0*/  IMAD R17, R8.reuse, UR7, RZ ;  /* 0x0000000708117c24 */ /* 0x042fe4000f8e02ff */
[----:B------:R-:W-:Y:S01]  /*0ab0*/  IMAD.WIDE.U32 R8, R8, UR6, RZ ;  /* 0x0000000608087c25 */ /* 0x000fe2000f8e00ff */
[----:B------:R-:W-:-:S03]  /*0ac0*/  ULDC.64 UR6, c[0x0][0x650] ;  /* 0x0001940000067ab9 */ /* 0x000fc60000000a00 */
[----:B------:R-:W-:Y:S01]  /*0ad0*/  IMAD.IADD R0, R9, 0x1, R17 ;  /* 0x0000000109007824 */ /* 0x000fe200078e0211 */
[----:B------:R-:W-:Y:S06]  /*0ae0*/  @P0 BRA `(.L_x_9) ;  /* 0x0000000000200947 */ /* 0x000fec0003800000 */
[----:B------:R-:W-:Y:S01]  /*0af0*/  UISETP.GE.U32.AND UP0, UPT, UR13, 0x5, UPT ;  /* 0x000000050d00788c */ /* 0x000fe2000bf06070 */
[----:B------:R-:W-:Y:S01]  /*0b00*/  IADD3 R2, P0, R2, R8, RZ ;  /* 0x0000000802027210 */ /* 0x000fe20007f1e0ff */
[----:B------:R-:W-:-:S04]  /*0b10*/  UIMAD.WIDE.U32 UR4, UR13, -0x33333333, URZ ;  /* 0xcccccccd0d0478a5 */ /* 0x000fc8000f8e003f */
[----:B------:R-:W-:Y:S01]  /*0b20*/  USHF.R.U32.HI UR4, URZ, 0x2, UR5 ;  /* 0x000000023f047899 */ /* 0x000fe20008011605 */
[----:B------:R-:W-:Y:S02]  /*0b30*/  IMAD.X R3, R0, 0x1, R3, P0 ;  /* 0x0000000100037824 */ /* 0x000fe400000e0603 */
[----:B------:R-:W-:Y:S02]  /*0b40*/  UMOV UR5, URZ ;  /* 0x0000003f00057c82 */ /* 0x000fe40008000000 */
[----:B------:R-:W-:Y:S02]  /*0b50*/  @UP0 ULOP3.LUT UR5, UR4, 0x1, URZ, 0xc0, !UPT ;  /* 0x0000000104050892 */ /* 0x000fe4000f8ec03f */
[----:B------:R-:W-:-:S12]  /*0b60*/  UIMAD UR4, UR4, -0x5, UR13 ;  /* 0xfffffffb040478a4 */ /* 0x000fd8000f8e020d */
.L_x_9:
[----:B------:R-:W-:Y:S01]  /*0b70*/  ISETP.GE.U32.AND P0, PT, R2, UR6, PT ;  /* 0x0000000602007c0c */ /* 0x000fe2000bf06070 */
[----:B------:R-:W-:Y:S01]  /*0b80*/  IMAD.MOV.U32 R6, RZ, RZ, -0x1 ;  /* 0xffffffffff067424 */ /* 0x000fe200078e00ff */
[----:B------:R-:W-:Y:S01]  /*0b90*/  PRMT R16, RZ, 0x7610, R16 ;  /* 0x00007610ff107816 */ /* 0x000fe20000000010 */
[----:B------:R-:W-:Y:S01]  /*0ba0*/  IMAD.MOV.U32 R5, RZ, RZ, -0x1 ;  /* 0xffffffffff057424 */ /* 0x000fe200078e00ff */
[----:B------:R-:W-:Y:S01]  /*0bb0*/  ISETP.GE.U32.AND.EX P0, PT, R3, UR7, PT, P0 ;  /* 0x0000000703007c0c */ /* 0x000fe2000bf06100 */
[----:B------:R-:W-:-:S12]  /*0bc0*/  IMAD.MOV.U32 R4, RZ, RZ, -0x1 ;  /* 0xffffffffff047424 */ /* 0x000fd800078e00ff */
[----:B------:R-:W-:Y:S05]  /*0bd0*/  @P0 BRA `(.L_x_10) ;  /* 0x00000004005c0947 */ /* 0x000fea0003800000 */
[----:B------:R-:W0:Y:S01]  /*0be0*/  LDC.64 R24, c[0x0][0x628] ;  /* 0x00018a00ff187b82 */ /* 0x000e220000000a00 */
[----:B------:R-:W-:Y:S02]  /*0bf0*/  IMAD.MOV.U32 R4, RZ, RZ, R2 ;  /* 0x000000ffff047224 */ /* 0x000fe400078e0002 */
[----:B------:R-:W-:-:S05]  /*0c00*/  IMAD.MOV.U32 R5, RZ, RZ, R3 ;  /* 0x000000ffff057224 */ /* 0x000fca00078e0003 */
[----:B------:R-:W1:Y:S08]  /*0c10*/  LDC R6, c[0x0][0x630] ;  /* 0x00018c00ff067b82 */ /* 0x000e700000000800 */
[----:B------:R-:W2:Y:S01]  /*0c20*/  LDC.64 R26, c[0x0][0x620] ;  /* 0x00018800ff1a7b82 */ /* 0x000ea20000000a00 */
[----:B0-----:R-:W-:-:S04]  /*0c30*/  ISETP.NE.U32.AND P0, PT, R24, RZ, PT ;  /* 0x000000ff1800720c */ /* 0x001fc80003f05070 */
[----:B------:R-:W-:-:S13]  /*0c40*/  ISETP.NE.AND.EX P0, PT, R25, RZ, PT, P0 ;  /* 0x000000ff1900720c */ /* 0x000fda0003f05300 */
[----:B-12---:R-:W-:Y:S05]  /*0c50*/  @!P0 BRA `(.L_x_11) ;  /* 0x0000000000288947 */ /* 0x006fea0003800000 */
[----:B------:R-:W0:Y:S02]  /*0c60*/  LDC R19, c[0x0][0x634] ;  /* 0x00018d00ff137b82 */ /* 0x000e240000000800 */
[----:B0-----:R-:W-:-:S05]  /*0c70*/  IADD3 R19, P0, R2, R19, RZ ;  /* 0x0000001302137210 */ /* 0x001fca0007f1e0ff */
[----:B------:R-:W-:-:S04]  /*0c80*/  IMAD.X R23, RZ, RZ, R3, P0 ;  /* 0x000000ffff177224 */ /* 0x000fc800000e0603 */
[----:B------:R-:W-:-:S04]  /*0c90*/  IMAD.WIDE.U32 R4, R23, R24, RZ ;  /* 0x0000001817047225 */ /* 0x000fc800078e00ff */
[----:B------:R-:W-:-:S04]  /*0ca0*/  IMAD.WIDE.U32 R16, P0, R19, R25, R4 ;  /* 0x0000001913107225 */ /* 0x000fc80007800004 */
[----:B------:R-:W-:-:S04]  /*0cb0*/  IMAD.WIDE.U32 R4, R19, R24, RZ ;  /* 0x0000001813047225 */ /* 0x000fc800078e00ff */
[----:B------:R-:W-:Y:S01]  /*0cc0*/  IMAD.X R19, RZ, RZ, RZ, P0 ;  /* 0x000000ffff137224 */ /* 0x000fe200000e06ff */
[----:B------:R-:W-:Y:S01]  /*0cd0*/  IADD3 RZ, P0, R5, R16, RZ ;  /* 0x0000001005ff7210 */ /* 0x000fe20007f1e0ff */
[----:B------:R-:W-:-:S04]  /*0ce0*/  IMAD.MOV.U32 R18, RZ, RZ, R17 ;  /* 0x000000ffff127224 */ /* 0x000fc800078e0011 */
[----:B------:R-:W-:-:S08]  /*0cf0*/  IMAD.WIDE.U32.X R4, R23, R25, R18, P0 ;  /* 0x0000001917047225 */ /* 0x000fd000000e0412 */
.L_x_11:
[--C-:B------:R-:W-:Y:S01]  /*0d00*/  SHF.R.U64 R32, R4, R6, R5.reuse ;  /* 0x0000000604207219 */ /* 0x100fe20000001205 */
[----:B------:R-:W0:Y:S01]  /*0d10*/  LDC.64 R28, c[0x0][0x640] ;  /* 0x00019000ff1c7b82 */ /* 0x000e220000000a00 */
[----:B------:R-:W-:Y:S01]  /*0d20*/  I2FP.F32.U32 R4, R14 ;  /* 0x0000000e00047245 */ /* 0x000fe20000201000 */
[----:B------:R-:W-:Y:S01]  /*0d30*/  ULDC UR6, c[0x0][0x150] ;  /* 0x0000540000067ab9 */ /* 0x000fe20000000800 */
[----:B------:R-:W-:Y:S02]  /*0d40*/  SHF.R.U32.HI R5, RZ, R6, R5 ;  /* 0x00000006ff057219 */ /* 0x000fe40000011605 */
[----:B------:R-:W-:Y:S01]  /*0d50*/  IADD3 R17, P0, RZ, -R32, RZ ;  /* 0x80000020ff117210 */ /* 0x000fe20007f1e0ff */
[----:B------:R-:W-:Y:S01]  /*0d60*/  FMUL R6, R4, UR6 ;  /* 0x0000000604067c20 */ /* 0x000fe20008400000 */
[----:B------:R-:W-:Y:S01]  /*0d70*/  ULDC UR6, c[0x0][0x154] ;  /* 0x0000550000067ab9 */ /* 0x000fe20000000800 */
[----:B------:R-:W1:Y:S02]  /*0d80*/  LDC R18, c[0x0][0x618] ;  /* 0x00018600ff127b82 */ /* 0x000e640000000800 */
[----:B------:R-:W-:-:S02]  /*0d90*/  IMAD.X R19, RZ, RZ, ~R5, P0 ;  /* 0x000000ffff137224 */ /* 0x000fc400000e0e05 */
[----:B------:R-:W2:Y:S01]  /*0da0*/  F2I.U32.TRUNC.NTZ R6, R6 ;  /* 0x0000000600067305 */ /* 0x000ea2000020f000 */
[----:B------:R-:W-:-:S03]  /*0db0*/  IMAD.WIDE.U32 R4, R17, R26, R2 ;  /* 0x0000001a11047225 */ /* 0x000fc600078e0002 */
[----:B------:R-:W3:Y:S01]  /*0dc0*/  LDC R15, c[0x0][0x144] ;  /* 0x00005100ff0f7b82 */ /* 0x000ee20000000800 */
[----:B------:R-:W-:-:S04]  /*0dd0*/  IMAD R16, R19, R26, RZ ;  /* 0x0000001a13107224 */ /* 0x000fc800078e02ff */
[----:B------:R-:W-:-:S03]  /*0de0*/  IMAD R17, R17, R27, R16 ;  /* 0x0000001b11117224 */ /* 0x000fc600078e0210 */
[----:B------:R-:W4:Y:S01]  /*0df0*/  LDC R22, c[0x0][0x608] ;  /* 0x00018200ff167b82 */ /* 0x000f220000000800 */
[----:B------:R-:W-:Y:S01]  /*0e00*/  IMAD.IADD R17, R5, 0x1, R17 ;  /* 0x0000000105117824 */ /* 0x000fe200078e0211 */
[----:B0-----:R-:W-:Y:S01]  /*0e10*/  ISETP.NE.U32.AND P0, PT, R28, RZ, PT ;  /* 0x000000ff1c00720c */ /* 0x001fe20003f05070 */
[----:B--2---:R-:W-:-:S03]  /*0e20*/  IMAD.MOV R5, RZ, RZ, -R6 ;  /* 0x000000ffff057224 */ /* 0x004fc600078e0a06 */
[----:B------:R-:W-:Y:S02]  /*0e30*/  ISETP.NE.AND.EX P0, PT, R29, RZ, PT, P0 ;  /* 0x000000ff1d00720c */ /* 0x000fe40003f05300 */
[----:B------:R-:W0:Y:S01]  /*0e40*/  LDC R19, c[0x0][0x658] ;  /* 0x00019600ff137b82 */ /* 0x000e220000000800 */
[-CC-:B-1----:R-:W-:Y:S02]  /*0e50*/  SHF.R.U64 R26, R4, R18.reuse, R17.reuse ;  /* 0x00000012041a7219 */ /* 0x182fe40000001211 */
[----:B------:R-:W-:Y:S02]  /*0e60*/  I2FP.F32.U32 R4, R21 ;  /* 0x0000001500047245 */ /* 0x000fe40000201000 */
[----:B------:R-:W-:Y:S01]  /*0e70*/  SHF.R.U32.HI R17, RZ, R18, R17 ;  /* 0x00000012ff117219 */ /* 0x000fe20000011611 */
[----:B------:R-:W-:Y:S02]  /*0e80*/  IMAD.MOV.U32 R18, RZ, RZ, 0x1 ;  /* 0x00000001ff127424 */ /* 0x000fe400078e00ff */
[----:B------:R-:W1:Y:S01]  /*0e90*/  LDC R24, c[0x0][0x148] ;  /* 0x00005200ff187b82 */ /* 0x000e620000000800 */
[----:B---3--:R-:W-:-:S02]  /*0ea0*/  IMAD R6, R15, R5, R14 ;  /* 0x000000050f067224 */ /* 0x008fc400078e020e */
[----:B------:R-:W-:Y:S01]  /*0eb0*/  FMUL R5, R4, UR6 ;  /* 0x0000000604057c20 */ /* 0x000fe20008400000 */
[----:B------:R-:W-:-:S04]  /*0ec0*/  IMAD.MOV.U32 R4, RZ, RZ, -0x1 ;  /* 0xffffffffff047424 */ /* 0x000fc800078e00ff */
[----:B------:R-:W2:Y:S01]  /*0ed0*/  LDC R25, c[0x0][0x600] ;  /* 0x00018000ff197b82 */ /* 0x000ea20000000800 */
[-CC-:B----4-:R-:W-:Y:S02]  /*0ee0*/  SHF.R.U64 R34, R26, R22.reuse, R17.reuse ;  /* 0x000000161a227219 */ /* 0x190fe40000001211 */
[----:B------:R-:W-:Y:S02]  /*0ef0*/  SHF.R.U32.HI R14, RZ, R22, R17 ;  /* 0x00000016ff0e7219 */ /* 0x000fe40000011611 */
[----:B------:R3:W4:Y:S03]  /*0f00*/  F2I.U32.TRUNC.NTZ R22, R5 ;  /* 0x0000000500167305 */ /* 0x000726000020f000 */
[----:B------:R-:W1:Y:S01]  /*0f10*/  LDC R27, c[0x0][0x648] ;  /* 0x00019200ff1b7b82 */ /* 0x000e620000000800 */
[-C--:B0-----:R-:W-:Y:S02]  /*0f20*/  SHF.R.U64 R36, R34, R19.reuse, R14 ;  /* 0x0000001322247219 */ /* 0x081fe4000000120e */
[----:B------:R-:W-:-:S02]  /*0f30*/  SHF.L.U32 R4, R4, R19, RZ ;  /* 0x0000001304047219 */ /* 0x000fc400000006ff */
[-C--:B------:R-:W-:Y:S02]  /*0f40*/  SHF.R.U32.HI R14, RZ, R19.reuse, R14 ;  /* 0x00000013ff0e7219 */ /* 0x080fe4000001160e */
[----:B------:R-:W-:Y:S01]  /*0f50*/  SHF.L.U32 R18, R18, R19, RZ ;  /* 0x0000001312127219 */ /* 0x000fe200000006ff */
[----:B------:R-:W0:Y:S01]  /*0f60*/  LDC R31, c[0x0][0x638] ;  /* 0x00018e00ff1f7b82 */ /* 0x000e220000000800 */
[----:B------:R-:W-:Y:S01]  /*0f70*/  LOP3.LUT R19, RZ, R4, RZ, 0x33, !PT ;  /* 0x00000004ff137212 */ /* 0x000fe200078e33ff */
[----:B------:R-:W-:Y:S02]  /*0f80*/  IMAD.MOV.U32 R4, RZ, RZ, R36 ;  /* 0x000000ffff047224 */ /* 0x000fe400078e0024 */
[----:B---3--:R-:W-:-:S04]  /*0f90*/  IMAD.MOV.U32 R5, RZ, RZ, R14 ;  /* 0x000000ffff057224 */ /* 0x008fc800078e000e */
[----:B------:R-:W3:Y:S01]  /*0fa0*/  LDC R30, c[0x0][0x610] ;  /* 0x00018400ff1e7b82 */ /* 0x000ee20000000800 */
[----:B----4-:R-:W-:Y:S05]  /*0fb0*/  @!P0 BRA `(.L_x_12) ;  /* 0x0000000000288947 */ /* 0x010fea0003800000 */
[----:B------:R-:W4:Y:S02]  /*0fc0*/  LDC R17, c[0x0][0x64c] ;  /* 0x00019300ff117b82 */ /* 0x000f240000000800 */
[----:B----4-:R-:W-:-:S05]  /*0fd0*/  IADD3 R17, P0, R36, R17, RZ ;  /* 0x0000001124117210 */ /* 0x010fca0007f1e0ff */
        /* <DEDUP_REMOVED lines=8> */
.L_x_12:
[----:B-1----:R-:W-:Y:S01]  /*1060*/  SHF.R.U64 R4, R4, R27, R5 ;  /* 0x0000001b04047219 */ /* 0x002fe20000001205 */
[----:B--2---:R-:W-:Y:S01]  /*1070*/  VIADD R5, R25, 0xffffffff ;  /* 0xffffffff19057836 */ /* 0x004fe20000000000 */
[----:B------:R-:W-:Y:S01]  /*1080*/  LOP3.LUT R19, R34, R19, RZ, 0xc0, !PT ;  /* 0x0000001322137212 */ /* 0x000fe200078ec0ff */
[----:B------:R-:W-:Y:S02]  /*1090*/  IMAD.MOV R22, RZ, RZ, -R22 ;  /* 0x000000ffff167224 */ /* 0x000fe400078e0a16 */
[----:B------:R-:W-:Y:S01]  /*10a0*/  IMAD.MOV R14, RZ, RZ, -R4 ;  /* 0x000000ffff0e7224 */ /* 0x000fe200078e0a04 */
[----:B------:R-:W-:Y:S01]  /*10b0*/  LOP3.LUT R5, R26, R5, RZ, 0xc0, !PT ;  /* 0x000000051a057212 */ /* 0x000fe200078ec0ff */
[----:B------:R-:W-:Y:S02]  /*10c0*/  IMAD R19, R18, R4, R19 ;  /* 0x0000000412137224 */ /* 0x000fe400078e0213 */
[----:B------:R-:W-:Y:S02]  /*10d0*/  @P2 IMAD R6, R24, R22, R21 ;  /* 0x0000001618062224 */ /* 0x000fe400078e0215 */
[----:B0-----:R-:W-:-:S02]  /*10e0*/  IMAD R4, R14, R31, R36 ;  /* 0x0000001f0e047224 */ /* 0x001fc400078e0224 */
[----:B---3--:R-:W-:Y:S02]  /*10f0*/  IMAD R6, R19, R30, R6 ;  /* 0x0000001e13067224 */ /* 0x008fe400078e0206 */
[----:B------:R-:W-:Y:S02]  /*1100*/  IMAD R15, R4, R25, R5 ;  /* 0x00000019040f7224 */ /* 0x000fe400078e0205 */
[----:B------:R-:W-:Y:S02]  /*1110*/  IMAD.MOV.U32 R16, RZ, RZ, 0x1 ;  /* 0x00000001ff107424 */ /* 0x000fe400078e00ff */
[----:B------:R-:W-:Y:S01]  /*1120*/  IMAD.MOV.U32 R4, RZ, RZ, R32 ;  /* 0x000000ffff047224 */ /* 0x000fe200078e0020 */
[----:B------:R-:W-:Y:S02]  /*1130*/  SEL R5, R15, R6, !P2 ;  /* 0x000000060f057207 */ /* 0x000fe40005000000 */
[----:B------:R-:W-:-:S07]  /*1140*/  SEL R6, R6, R15, !P2 ;  /* 0x0000000f06067207 */ /* 0x000fce0005000000 */
.L_x_10:
[----:B------:R-:W-:Y:S05]  /*1150*/  @!P3 BRA `(.L_x_13) ;  /* 0x0000006c0030b947 */ /* 0x000fea0003800000 */
[----:B------:R-:W-:-:S13]  /*1160*/  ISETP.GT.U32.AND P0, PT, R33, 0x1, PT ;  /* 0x000000012100780c */ /* 0x000fda0003f04070 */
[----:B------:R-:W-:Y:S05]  /*1170*/  @P0 EXIT ;  /* 0x000000000000094d */ /* 0x000fea0003800000 */
.L_x_14:
[----:B------:R-:W-:-:S08]  /*1180*/  NOP ;  /* 0x0000000000007918 */ /* 0x000fd00000000000 */
[----:B------:R-:W0:Y:S02]  /*1190*/  USETMAXREG.TRY_ALLOC.CTAPOOL UP0, 0xe8 ;  /* 0x000000e8000079c8 */ /* 0x000e240008000600 */
[----:B0-----:R-:W-:-:S13]  /*11a0*/  PLOP3.LUT P0, PT, PT, PT, UP0, 0x80, 0x0 ;  /* 0x000000000000781c */ /* 0x001fda0003f0f008 */
[----:B------:R-:W-:Y:S05]  /*11b0*/  @!P0 BRA `(.L_x_14) ;  /* 0xfffffffc00f08947 */ /* 0x000fea000383ffff */
[----:B------:R-:W-:-:S13]  /*11c0*/  LOP3.LUT P0, RZ, R16, 0xff, RZ, 0xc0, !PT ;  /* 0x000000ff10ff7812 */ /* 0x000fda000780c0ff */
[----:B------:R-:W-:Y:S05]  /*11d0*/  @!P0 EXIT ;  /* 0x000000000000894d */ /* 0x000fea0003800000 */
[----:B------:R-:W0:Y:S01]  /*11e0*/  S2UR UR6, SR_CgaCtaId ;  /* 0x00000000000679c3 */ /* 0x000e220000008800 */
[----:B------:R-:W-:Y:S01]  /*11f0*/  SHF.R.S32.HI R14, RZ, 0x1f, R11 ;  /* 0x0000001fff0e7819 */ /* 0x000fe2000001140b */
[----:B------:R-:W-:Y:S01]  /*1200*/  UIADD3 UR7, UR15, -0x1, URZ ;  /* 0xffffffff0f077890 */ /* 0x000fe2000fffe03f */
[----:B------:R-:W-:Y:S01]  /*1210*/  LOP3.LUT R146, R7, 0x1, RZ, 0xfc, !PT ;  /* 0x0000000107927812 */ /* 0x000fe200078efcff */
[----:B------:R-:W-:Y:S01]  /*1220*/  UMOV UR12, 0x400 ;  /* 0x00000400000c7882 */ /* 0x000fe20000000000 */
[CC--:B------:R-:W-:Y:S01]  /*1230*/  LEA.HI R13, R14.reuse, R11.reuse, RZ, 0x2 ;  /* 0x0000000b0e0d7211 */ /* 0x0c0fe200078f10ff */
[----:B------:R-:W-:Y:S01]  /*1240*/  UISETP.LT.AND UP0, UPT, UR13, 0x1, UPT ;  /* 0x000000010d00788c */ /* 0x000fe2000bf01270 */
[----:B------:R-:W-:Y:S01]  /*1250*/  LEA.HI R17, R14, R11, RZ, 0x5 ;  /* 0x0000000b0e117211 */ /* 0x000fe200078f28ff */
[----:B------:R-:W-:Y:S01]  /*1260*/  USHF.L.U32 UR21, UR13, 0x1, URZ ;  /* 0x000000010d157899 */ /* 0x000fe2000800063f */
[--C-:B------:R-:W-:Y:S01]  /*1270*/  SHF.R.S32.HI R15, RZ, 0x2, R13.reuse ;  /* 0x00000002ff0f7819 */ /* 0x100fe2000001140d */
[----:B------:R-:W-:Y:S01]  /*1280*/  USEL UR14, UR13, 0x1, UP0 ;  /* 0x000000010d0e7887 */ /* 0x000fe20008000000 */
[----:B------:R-:W-:Y:S01]  /*1290*/  SHF.R.S32.HI R16, RZ, 0x1f, R13 ;  /* 0x0000001fff107819 */ /* 0x000fe2000001140d */
[----:B------:R-:W-:Y:S01]  /*12a0*/  UISETP.NE.AND UP0, UPT, UR7, URZ, UPT ;  /* 0x0000003f0700728c */ /* 0x000fe2000bf05270 */
[----:B------:R-:W-:Y:S01]  /*12b0*/  SHF.R.S32.HI R17, RZ, 0x5, R17 ;  /* 0x00000005ff117819 */ /* 0x000fe20000011411 */
[----:B------:R-:W-:Y:S01]  /*12c0*/  UIADD3 UR14, -UR14, UR13, URZ ;  /* 0x0000000d0e0e7290 */ /* 0x000fe2000fffe13f */
[----:B------:R-:W-:-:S04]  /*12d0*/  LEA.HI R16, R16, R15, RZ, 0x3 ;  /* 0x0000000f10107211 */ /* 0x000fc800078f18ff */
[----:B------:R-:W-:Y:S01]  /*12e0*/  LOP3.LUT R16, R16, 0xfffffff8, RZ, 0xc0, !PT ;  /* 0xfffffff810107812 */ /* 0x000fe200078ec0ff */
[----:B0-----:R-:W-:-:S04]  /*12f0*/  ULEA UR12, UR6, UR12, 0x18 ;  /* 0x0000000c060c7291 */ /* 0x001fc8000f8ec03f */
[----:B------:R-:W-:Y:S01]  /*1300*/  IMAD.IADD R14, R15, 0x1, -R16 ;  /* 0x000000010f0e7824 */ /* 0x000fe200078e0a10 */
[----:B------:R-:W-:Y:S01]  /*1310*/  USHF.L.U32 UR6, UR7, 0x3, URZ ;  /* 0x0000000307067899 */ /* 0x000fe2000800063f */
[----:B------:R-:W-:Y:S01]  /*1320*/  LOP3.LUT R16, R13, 0xfffffffc, RZ, 0xc0, !PT ;  /* 0xfffffffc0d107812 */ /* 0x000fe200078ec0ff */
[----:B------:R-:W-:Y:S01]  /*1330*/  USEL UR7, URZ, 0x1, UP0 ;  /* 0x000000013f077887 */ /* 0x000fe20008000000 */
[--C-:B------:R-:W-:Y:S01]  /*1340*/  IMAD R13, R17, -0x10, -R14.reuse ;  /* 0xfffffff0110d7824 */ /* 0x100fe200078e0a0e */
[----:B------:R-:W-:Y:S01]  /*1350*/  ULOP3.LUT UR6, UR6, 0x8, URZ, 0xc0, !UPT ;  /* 0x0000000806067892 */ /* 0x000fe2000f8ec03f */
[----:B------:R-:W-:Y:S01]  /*1360*/  SHF.R.S32.HI R15, RZ, 0x1f, R14 ;  /* 0x0000001fff0f7819 */ /* 0x000fe2000001140e */
[----:B------:R-:W-:Y:S01]  /*1370*/  UIADD3 UR22, UR12, 0x60, URZ ;  /* 0x000000600c167890 */ /* 0x000fe2000fffe03f */
[----:B------:R-:W-:Y:S01]  /*1380*/  IMAD.IADD R11, R11, 0x1, -R16 ;  /* 0x000000010b0b7824 */ /* 0x000fe200078e0a10 */
[----:B------:R-:W-:Y:S01]  /*1390*/  ULOP3.LUT UR23, UR6, 0x8, URZ, 0x3c, !UPT ;  /* 0x0000000806177892 */ /* 0x000fe2000f8e3c3f */
[----:B------:R-:W-:Y:S01]  /*13a0*/  IMAD.U32 R148, RZ, RZ, UR7 ;  /* 0x00000007ff947e24 */ /* 0x000fe2000f8e00ff */
[----:B------:R-:W-:Y:S01]  /*13b0*/  ULOP3.LUT UR16, UR6, 0x18, URZ, 0x3c, !UPT ;  /* 0x0000001806107892 */ /* 0x000fe2000f8e3c3f */
[----:B------:R-:W-:Y:S01]  /*13c0*/  IMAD.WIDE R14, R17, 0x10, R14 ;  /* 0x00000010110e7825 */ /* 0x000fe200078e020e */
[----:B------:R-:W-:Y:S01]  /*13d0*/  ULEA UR15, UR15, UR22, 0x3 ;  /* 0x000000160f0f7291 */ /* 0x000fe2000f8e183f */
[----:B------:R-:W-:-:S02]  /*13e0*/  ULDC UR6, c[0x0][0x284] ;  /* 0x0000a10000067ab9 */ /* 0x000fc40000000800 */
[----:B------:R-:W-:-:S09]  /*13f0*/  VIADD R13, R13, UR6 ;  /* 0x000000060d0d7c36 */ /* 0x000fd20008000000 */
.L_x_169:
[----:B------:R-:W-:Y:S01]  /*1400*/  SHF.L.U32 R16, R148, 0x1f, RZ ;  /* 0x0000001f94107819 */ /* 0x000fe200000006ff */
[----:B------:R-:W0:Y:S01]  /*1410*/  LDC R17, c[0x0][0x28c] ;  /* 0x0000a300ff117b82 */ /* 0x000e220000000800 */
[----:B------:R-:W-:Y:S01]  /*1420*/  UMOV UR6, URZ ;  /* 0x0000003f00067c82 */ /* 0x000fe20008000000 */
[----:B------:R-:W-:Y:S01]  /*1430*/  UMOV UR17, UR4 ;  /* 0x0000000400117c82 */ /* 0x000fe20008000000 */
[----:B-1----:R-:W1:Y:S01]  /*1440*/  SYNCS.PHASECHK.TRANS64.TRYWAIT P0, [UR15+-0x8], R16 ;  /* 0xfffff810ff0075a7 */ /* 0x002e62000800014f */
[----:B0-----:R-:W-:Y:S01]  /*1450*/  ISETP.GE.AND P1, PT, R17, 0x1, PT ;  /* 0x000000011100780c */ /* 0x001fe20003f26270 */
[----:B-1-34-:R-:W-:-:S12]  /*1460*/  @!P0 BRA `(.L_x_15) ;  /* 0x0000007800748947 */ /* 0x01afd80003800000 */
.L_x_192:
[----:B------:R-:W-:Y:S01]  /*1470*/  UMOV UR7, URZ ;  /* 0x0000003f00077c82 */ /* 0x000fe20008000000 */
[----:B------:R-:W-:Y:S01]  /*1480*/  UMOV UR8, URZ ;  /* 0x0000003f00087c82 */ /* 0x000fe20008000000 */
[----:B------:R-:W-:Y:S02]  /*1490*/  CS2R R22, SRZ ;  /* 0x0000000000167805 */ /* 0x000fe4000001ff00 */
[----:B------:R-:W-:Y:S02]  /*14a0*/  CS2R R20, SRZ ;  /* 0x0000000000147805 */ /* 0x000fe4000001ff00 */
[----:B------:R-:W-:Y:S02]  /*14b0*/  CS2R R88, SRZ ;  /* 0x0000000000587805 */ /* 0x000fe4000001ff00 */
[----:B------:R-:W-:Y:S02]  /*14c0*/  CS2R R90, SRZ ;  /* 0x00000000005a7805 */ /* 0x000fe4000001ff00 */
[----:B------:R-:W-:-:S02]  /*14d0*/  CS2R R92, SRZ ;  /* 0x00000000005c7805 */ /* 0x000fc4000001ff00 */
[----:B------:R-:W-:Y:S02]  /*14e0*/  CS2R R94, SRZ ;  /* 0x00000000005e7805 */ /* 0x000fe4000001ff00 */
        /* <DEDUP_REMOVED lines=24> */
[----:B------:R-:W-:Y:S01]  /*1670*/  CS2R R144, SRZ ;  /* 0x0000000000907805 */ /* 0x000fe2000001ff00 */
[----:B------:R-:W-:Y:S01]  /*1680*/  IMAD.MOV.U32 R147, RZ, RZ, RZ ;  /* 0x000000ffff937224 */ /* 0x000fe200078e00ff */
[----:B------:R-:W-:Y:S01]  /*1690*/  CS2R R24, SRZ ;  /* 0x0000000000187805 */ /* 0x000fe2000001ff00 */
[----:B------:R-:W-:Y:S01]  /*16a0*/  IMAD.MOV.U32 R149, RZ, RZ, RZ ;  /* 0x000000ffff957224 */ /* 0x000fe200078e00ff */
[----:B------:R-:W-:Y:S01]  /*16b0*/  CS2R R26, SRZ ;  /* 0x00000000001a7805 */ /* 0x000fe2000001ff00 */
[----:B------:R-:W-:Y:S01]  /*16c0*/  IMAD.U32 R19, RZ, RZ, UR5 ;  /* 0x00000005ff137e24 */ /* 0x000fe2000f8e00ff */
        /* <DEDUP_REMOVED lines=29> */
[----:B------:R-:W-:Y:S01]  /*18a0*/  CS2R R86, SRZ ;  /* 0x0000000000567805 */ /* 0x000fe2000001ff00 */
[----:B------:R-:W-:Y:S06]  /*18b0*/  @!P1 BRA `(.L_x_16) ;  /* 0x0000000800289947 */ /* 0x000fec0003800000 */
[----:B------:R-:W-:-:S13]  /*18c0*/  ISETP.NE.AND P1, PT, R146, 0x3, PT ;  /* 0x000000039200780c */ /* 0x000fda0003f25270 */
[----:B------:R-:W-:Y:S05]  /*18d0*/  @!P1 BRA `(.L_x_17) ;  /* 0x0000000000049947 */ /* 0x000fea0003800000 */
[----:B------:R-:W-:Y:S01]  /*18e0*/  BPT.TRAP 0x1 ;  /* 0x000000040000795c */ /* 0x000fe20000300000 */
.L_x_17:
[----:B------:R-:W-:Y:S01]  /*18f0*/  ULEA UR6, UR4, UR12, 0x3 ;  /* 0x0000000c04067291 */ /* 0x000fe2000f8e183f */
[----:B0-----:R-:W-:-:S05]  /*1900*/  IMAD.U32 R16, RZ, RZ, UR5 ;  /* 0x00000005ff107e24 */ /* 0x001fca000f8e00ff */
[----:B------:R-:W-:-:S04]  /*1910*/  SHF.L.U32 R16, R16, 0x1f, RZ ;  /* 0x0000001f10107819 */ /* 0x000fc800000006ff */
[----:B------:R0:W1:Y:S01]  /*1920*/  SYNCS.PHASECHK.TRANS64.TRYWAIT P0, [UR6], R16 ;  /* 0x00000010ff0075a7 */ /* 0x0000620008000146 */
[----:B------:R-:W-:Y:S05]  /*1930*/  @!P1 BRA `(.L_x_18) ;  /* 0x0000000000049947 */ /* 0x000fea0003800000 */
[----:B------:R-:W-:Y:S01]  /*1940*/  BPT.TRAP 0x1 ;  /* 0x000000040000795c */ /* 0x000fe20000300000 */
.L_x_18:
[----:B-1----:R-:W-:Y:S05]  /*1950*/  @P0 BRA `(.L_x_19) ;  /* 0x0000000000080947 */ /* 0x002fea0003800000 */
[----:B------:R-:W1:Y:S02]  /*1960*/  SYNCS.PHASECHK.TRANS64.TRYWAIT P0, [UR6], R16 ;  /* 0x00000010ff0075a7 */ /* 0x000e640008000146 */
[----:B-1----:R-:W-:Y:S05]  /*1970*/  @!P0 BRA `(.L_x_20) ;  /* 0x0000007400488947 */ /* 0x002fea0003800000 */
.L_x_19:
[----:B------:R-:W-:Y:S01]  /*1980*/  UIADD3 UR7, UR12, 0x2980, URZ ;  /* 0x000029800c077890 */ /* 0x000fe2000fffe03f */
[----:B------:R-:W-:Y:S01]  /*1990*/  WARPGROUP.ARRIVE ;  /* 0x00000000000079c5 */ /* 0x000fe20000000000 */
[----:B------:R-:W-:Y:S01]  /*19a0*/  UIADD3 UR6, UR12, 0x180, URZ ;  /* 0x000001800c067890 */ /* 0x000fe2000fffe03f */
[----:B------:R-:W-:Y:S01]  /*19b0*/  CS2R R22, SRZ ;  /* 0x0000000000167805 */ /* 0x000fe2000001ff00 */
[----:B------:R-:W-:Y:S01]  /*19c0*/  USHF.R.U32.HI UR7, URZ, 0x4, UR7 ;  /* 0x000000043f077899 */ /* 0x000fe20008011607 */
[----:B------:R-:W-:Y:S01]  /*19d0*/  CS2R R20, SRZ ;  /* 0x0000000000147805 */ /* 0x000fe2000001ff00 */
[----:B------:R-:W-:Y:S01]  /*19e0*/  USHF.R.U32.HI UR6, URZ, 0x4, UR6 ;  /* 0x000000043f067899 */ /* 0x000fe20008011606 */
[----:B------:R-:W-:Y:S01]  /*19f0*/  CS2R R88, SRZ ;  /* 0x0000000000587805 */ /* 0x000fe2000001ff00 */
[----:B------:R-:W-:Y:S01]  /*1a00*/  ULOP3.LUT UR7, UR7, 0x3fff, URZ, 0xc0, !UPT ;  /* 0x00003fff07077892 */ /* 0x000fe2000f8ec03f */
[----:B------:R-:W-:Y:S01]  /*1a10*/  CS2R R90, SRZ ;  /* 0x00000000005a7805 */ /* 0x000fe2000001ff00 */
[----:B------:R-:W-:Y:S01]  /*1a20*/  ULOP3.LUT UR6, UR6, 0x3fff, URZ, 0xc0, !UPT ;  /* 0x00003fff06067892 */ /* 0x000fe2000f8ec03f */
[----:B------:R-:W-:Y:S01]  /*1a30*/  CS2R R92, SRZ ;  /* 0x00000000005c7805 */ /* 0x000fe2000001ff00 */
[----:B------:R-:W-:Y:S01]  /*1a40*/  ULOP3.LUT UR7, UR7, 0x10000, URZ, 0xfc, !UPT ;  /* 0x0001000007077892 */ /* 0x000fe2000f8efc3f */
[----:B------:R-:W-:Y:S01]  /*1a50*/  CS2R R94, SRZ ;  /* 0x00000000005e7805 */ /* 0x000fe2000001ff00 */
[----:B------:R-:W-:Y:S01]  /*1a60*/  ULOP3.LUT UR6, UR6, 0x10000, URZ, 0xfc, !UPT ;  /* 0x0001000006067892 */ /* 0x000fe2000f8efc3f */
[----:B------:R-:W-:Y:S01]  /*1a70*/  CS2R R96, SRZ ;  /* 0x0000000000607805 */ /* 0x000fe2000001ff00 */
[----:B------:R-:W-:Y:S01]  /*1a80*/  ULEA UR10, UR4, UR7, 0x8 ;  /* 0x00000007040a7291 */ /* 0x000fe2000f8e403f */
[----:B------:R-:W-:Y:S01]  /*1a90*/  CS2R R98, SRZ ;  /* 0x0000000000627805 */ /* 0x000fe2000001ff00 */
[----:B------:R-:W-:Y:S01]  /*1aa0*/  ULEA UR8, UR4, UR6, 0x7 ;  /* 0x0000000604087291 */ /* 0x000fe2000f8e383f */
[----:B------:R-:W-:Y:S01]  /*1ab0*/  CS2R R100, SRZ ;  /* 0x0000000000647805 */ /* 0x000fe2000001ff00 */
[----:B------:R-:W-:Y:S01]  /*1ac0*/  ULDC UR7, c[0x0][0x50c] ;  /* 0x0001430000077ab9 */ /* 0x000fe20000000800 */
[----:B------:R-:W-:Y:S01]  /*1ad0*/  UMOV UR9, 0xc0000010 ;  /* 0xc000001000097882 */ /* 0x000fe20000000000 */
[----:B------:R-:W-:Y:S01]  /*1ae0*/  UISETP.NE.AND UP0, UPT, UR7, 0x1, UPT ;  /* 0x000000010700788c */ /* 0x000fe2000bf05270 */
[----:B------:R-:W-:Y:S01]  /*1af0*/  CS2R R102, SRZ ;  /* 0x0000000000667805 */ /* 0x000fe2000001ff00 */
[----:B------:R-:W-:Y:S01]  /*1b00*/  UMOV UR11, 0xc0000010 ;  /* 0xc0000010000b7882 */ /* 0x000fe20000000000 */
[----:B------:R-:W-:Y:S01]  /*1b10*/  UMOV UR6, 0x1 ;  /* 0x0000000100067882 */ /* 0x000fe20000000000 */
[----:B------:R-:W-:Y:S01]  /*1b20*/  USEL UR7, URZ, 0x1, UP0 ;  /* 0x000000013f077887 */ /* 0x000fe20008000000 */
[----:B------:R-:W-:Y:S01]  /*1b30*/  QGMMA.64x128x32.F32.E4M3.E4M3 R24, gdesc[UR8], RZ, !UPT, gsb0 ;  /* 0x01e00000081879f3 */ /* 0x000fe2000c0008ff */
[----:B------:R-:W-:-:S02]  /*1b40*/  CS2R R104, SRZ ;  /* 0x0000000000687805 */ /* 0x000fc4000001ff00 */
[----:B------:R-:W-:Y:S02]  /*1b50*/  CS2R R106, SRZ ;  /* 0x00000000006a7805 */ /* 0x000fe4000001ff00 */
[----:B------:R-:W-:Y:S02]  /*1b60*/  CS2R R108, SRZ ;  /* 0x00000000006c7805 */ /* 0x000fe4000001ff00 */
[----:B------:R-:W-:Y:S02]  /*1b70*/  CS2R R110, SRZ ;  /* 0x00000000006e7805 */ /* 0x000fe4000001ff00 */
[----:B------:R-:W-:Y:S02]  /*1b80*/  ISETP.NE.AND P0, PT, RZ, UR7, PT ;  /* 0x00000007ff007c0c */ /* 0x000fe4000bf05270 */
        /* <DEDUP_REMOVED lines=16> */
[----:B------:R-:W-:Y:S01]  /*1c90*/  CS2R R144, SRZ ;  /* 0x0000000000907805 */ /* 0x000fe2000001ff00 */
[----:B------:R-:W-:Y:S02]  /*1ca0*/  IMAD.MOV.U32 R147, RZ, RZ, RZ ;  /* 0x000000ffff937224 */ /* 0x000fe400078e00ff */
[----:B------:R-:W-:Y:S01]  /*1cb0*/  IMAD.MOV.U32 R149, RZ, RZ, RZ ;  /* 0x000000ffff957224 */ /* 0x000fe200078e00ff */
[----:B------:R-:W-:Y:S06]  /*1cc0*/  @!P0 BRA `(.L_x_21) ;  /* 0x0000000400088947 */ /* 0x000fec0003800000 */
[----:B------:R-:W-:Y:S02]  /*1cd0*/  WARPGROUP.DEPBAR.LE gsb0, 0x0 ;  /* 0x00008000000079c5 */ /* 0x000fe40000010000 */
[----:B------:R-:W-:-:S01]  /*1ce0*/  FADD R149, RZ, R24 ;  /* 0x00000018ff957221 */ /* 0x000fc20000000000 */
[----:B------:R-:W-:Y:S01]  /*1cf0*/  FADD R144, RZ, R25 ;  /* 0x00000019ff907221 */ /* 0x000fe20000000000 */
        /* <DEDUP_REMOVED lines=62> */
[----:B------:R-:W-:-:S06]  /*20e0*/  UMOV UR6, URZ ;  /* 0x0000003f00067c82 */ /* 0x000fcc0008000000 */
.L_x_21:
[----:B------:R-:W-:-:S04]  /*20f0*/  UIADD3 UR17, UR4, 0x1, URZ ;  /* 0x0000000104117890 */ /* 0x000fc8000fffe03f */
[----:B------:R-:W-:-:S04]  /*2100*/  UISETP.NE.AND UP0, UPT, UR17, 0x5, UPT ;  /* 0x000000051100788c */ /* 0x000fc8000bf05270 */
[----:B------:R-:W-:Y:S02]  /*2110*/  USEL UR8, URZ, 0x1, UP0 ;  /* 0x000000013f087887 */ /* 0x000fe40008000000 */
[----:B------:R-:W-:Y:S02]  /*2120*/  USEL UR17, UR17, URZ, UP0 ;  /* 0x0000003f11117287 */ /* 0x000fe40008000000 */
[----:B------:R-:W-:-:S06]  /*2130*/  ULOP3.LUT UR8, UR5, UR8, URZ, 0x3c, !UPT ;  /* 0x0000000805087292 */ /* 0x000fcc000f8e3c3f */
[----:B------:R-:W-:Y:S01]  /*2140*/  IMAD.U32 R19, RZ, RZ, UR8 ;  /* 0x00000008ff137e24 */ /* 0x000fe2000f8e00ff */
[----:B------:R-:W-:-:S06]  /*2150*/  UMOV UR8, 0x1 ;  /* 0x0000000100087882 */ /* 0x000fcc0000000000 */
.L_x_16:
[----:B------:R-:W-:-:S06]  /*2160*/  UISETP.GE.AND UP0, UPT, UR14, 0x1, UPT ;  /* 0x000000010e00788c */ /* 0x000fcc000bf06270 */
[----:B------:R-:W-:-:S13]  /*2170*/  PLOP3.LUT P0, PT, PT, PT, UP0, 0x80, 0x0 ;  /* 0x000000000000781c */ /* 0x000fda0003f0f008 */
[----:B------:R-:W-:Y:S05]  /*2180*/  @!P0 BRA `(.L_x_22) ;  /* 0x0000000400f08947 */ /* 0x000fea0003800000 */
[----:B01----:R-:W-:Y:S01]  /*2190*/  IMAD.U32 R16, RZ, RZ, UR14 ;  /* 0x0000000eff107e24 */ /* 0x003fe2000f8e00ff */
[----:B------:R-:W-:Y:S01]  /*21a0*/  UMOV UR20, UR4 ;  /* 0x0000000400147c82 */ /* 0x000fe20008000000 */
[----:B------:R-:W-:-:S05]  /*21b0*/  ULDC UR24, c[0x0][0x50c] ;  /* 0x0001430000187ab9 */ /* 0x000fca0000000800 */
.L_x_30:
[----:B------:R-:W-:-:S13]  /*21c0*/  ISETP.NE.AND P1, PT, R146, 0x3, PT ;  /* 0x000000039200780c */ /* 0x000fda0003f25270 */
[----:B01----:R-:W-:Y:S05]  /*21d0*/  @!P1 BRA `(.L_x_23) ;  /* 0x0000000000049947 */ /* 0x003fea0003800000 */
[----:B------:R-:W-:Y:S01]  /*21e0*/  BPT.TRAP 0x1 ;  /* 0x000000040000795c */ /* 0x000fe20000300000 */
.L_x_23:
[----:B------:R-:W-:Y:S01]  /*21f0*/  ULEA UR9, UR17, UR12, 0x3 ;  /* 0x0000000c11097291 */ /* 0x000fe2000f8e183f */
[----:B------:R-:W-:-:S08]  /*2200*/  SHF.L.U32 R17, R19, 0x1f, RZ ;  /* 0x0000001f13117819 */ /* 0x000fd000000006ff */
[----:B------:R0:W1:Y:S01]  /*2210*/  SYNCS.PHASECHK.TRANS64.TRYWAIT P0, [UR9], R17 ;  /* 0x00000011ff0075a7 */ /* 0x0000620008000149 */
[----:B------:R-:W-:Y:S05]  /*2220*/  @!P1 BRA `(.L_x_24) ;  /* 0x0000000000049947 */ /* 0x000fea0003800000 */
[----:B------:R-:W-:Y:S01]  /*2230*/  BPT.TRAP 0x1 ;  /* 0x000000040000795c */ /* 0x000fe20000300000 */
.L_x_24:
[----:B-1----:R-:W-:Y:S05]  /*2240*/  @P0 BRA `(.L_x_25) ;  /* 0x0000000000080947 */ /* 0x002fea0003800000 */
[----:B------:R-:W1:Y:S02]  /*2250*/  SYNCS.PHASECHK.TRANS64.TRYWAIT P0, [UR9], R17 ;  /* 0x00000011ff0075a7 */ /* 0x000e640008000149 */
[----:B-1----:R-:W-:Y:S05]  /*2260*/  @!P0 BRA `(.L_x_26) ;  /* 0x0000006c00248947 */ /* 0x002fea0003800000 */
.L_x_25:
[----:B------:R-:W-:Y:S01]  /*2270*/  UIADD3 UR9, UR12, 0x180, URZ ;  /* 0x000001800c097890 */ /* 0x000fe2000fffe03f */
[----:B------:R-:W-:Y:S01]  /*2280*/  WARPGROUP.ARRIVE ;  /* 0x00000000000079c5 */ /* 0x000fe20000000000 */
[----:B------:R-:W-:Y:S02]  /*2290*/  UIADD3 UR10, UR12, 0x2980, URZ ;  /* 0x000029800c0a7890 */ /* 0x000fe4000fffe03f */
[----:B------:R-:W-:Y:S02]  /*22a0*/  UISETP.NE.AND UP0, UPT, UR7, URZ, UPT ;  /* 0x0000003f0700728c */ /* 0x000fe4000bf05270 */
[----:B------:R-:W-:Y:S02]  /*22b0*/  USHF.R.U32.HI UR9, URZ, 0x4, UR9 ;  /* 0x000000043f097899 */ /* 0x000fe40008011609 */
[----:B------:R-:W-:Y:S02]  /*22c0*/  USHF.R.U32.HI UR10, URZ, 0x4, UR10 ;  /* 0x000000043f0a7899 */ /* 0x000fe4000801160a */
[----:B------:R-:W-:-:S02]  /*22d0*/  USEL UR8, UR8, URZ, !UP0 ;  /* 0x0000003f08087287 */ /* 0x000fc4000c000000 */
[----:B------:R-:W-:Y:S02]  /*22e0*/  ULOP3.LUT UR9, UR9, 0x3fff, URZ, 0xc0, !UPT ;  /* 0x00003fff09097892 */ /* 0x000fe4000f8ec03f */
[----:B------:R-:W-:Y:S02]  /*22f0*/  ULOP3.LUT UR10, UR10, 0x3fff, URZ, 0xc0, !UPT ;  /* 0x00003fff0a0a7892 */ /* 0x000fe4000f8ec03f */
[----:B------:R-:W-:Y:S02]  /*2300*/  UISETP.NE.U32.AND UP0, UPT, UR8, URZ, UPT ;  /* 0x0000003f0800728c */ /* 0x000fe4000bf05070 */
[----:B------:R-:W-:Y:S02]  /*2310*/  ULOP3.LUT UR8, UR9, 0x10000, URZ, 0xfc, !UPT ;  /* 0x0001000009087892 */ /* 0x000fe4000f8efc3f */
[----:B------:R-:W-:Y:S02]  /*2320*/  ULOP3.LUT UR10, UR10, 0x10000, URZ, 0xfc, !UPT ;  /* 0x000100000a0a7892 */ /* 0x000fe4000f8efc3f */
[----:B------:R-:W-:-:S02]  /*2330*/  ULEA UR8, UR17, UR8, 0x7 ;  /* 0x0000000811087291 */ /* 0x000fc4000f8e383f */
[----:B------:R-:W-:Y:S01]  /*2340*/  ULEA UR10, UR17, UR10, 0x8 ;  /* 0x0000000a110a7291 */ /* 0x000fe2000f8e403f */
[----:B------:R-:W-:Y:S01]  /*2350*/  UMOV UR9, 0xc0000010 ;  /* 0xc000001000097882 */ /* 0x000fe20000000000 */
[----:B------:R-:W-:Y:S01]  /*2360*/  UMOV UR11, 0xc0000010 ;  /* 0xc0000010000b7882 */ /* 0x000fe20000000000 */
[----:B------:R-:W-:-:S06]  /*2370*/  UIADD3 UR6, UR6, 0x1, URZ ;  /* 0x0000000106067890 */ /* 0x000fcc000fffe03f */
[----:B------:R-:W-:Y:S01]  /*2380*/  QGMMA.64x128x32.F32.E4M3.E4M3 R24, gdesc[UR8], R24, UP0, gsb0 ;  /* 0x01e00000081879f3 */ /* 0x000fe2000b800818 */
[----:B------:R-:W-:-:S04]  /*2390*/  UISETP.NE.AND UP0, UPT, UR6, UR24, UPT ;  /* 0x000000180600728c */ /* 0x000fc8000bf05270 */
[----:B------:R-:W-:-:S06]  /*23a0*/  USEL UR7, URZ, 0x1, UP0 ;  /* 0x000000013f077887 */ /* 0x000fcc0008000000 */
[----:B------:R-:W-:Y:S01]  /*23b0*/  ISETP.NE.AND P0, PT, RZ, UR7, PT ;  /* 0x00000007ff007c0c */ /* 0x000fe2000bf05270 */
[----:B------:R-:W-:-:S12]  /*23c0*/  WARPGROUP.DEPBAR.LE gsb0, 0x1 ;  /* 0x00008000000079c5 */ /* 0x000fd80000010100 */
[----:B------:R-:W-:Y:S05]  /*23d0*/  @!P0 BRA `(.L_x_27) ;  /* 0x0000000400088947 */ /* 0x000fea0003800000 */
[----:B------:R-:W-:Y:S02]  /*23e0*/  WARPGROUP.DEPBAR.LE gsb0, 0x0 ;  /* 0x00008000000079c5 */ /* 0x000fe40000010000 */
[----:B------:R-:W-:-:S01]  /*23f0*/  FADD R149, R24, R149 ;  /* 0x0000009518957221 */ /* 0x000fc20000000000 */
[----:B------:R-:W-:Y:S01]  /*2400*/  FADD R144, R25, R144 ;  /* 0x0000009019907221 */ /* 0x000fe20000000000 */
        /* <DEDUP_REMOVED lines=62> */
[----:B------:R-:W-:-:S06]  /*27f0*/  UMOV UR6, URZ ;  /* 0x0000003f00067c82 */ /* 0x000fcc0008000000 */
.L_x_27:
[----:B------:R-:W-:Y:S05]  /*2800*/  @!P1 BRA `(.L_x_28) ;  /* 0x0000000000049947 */ /* 0x000fea0003800000 */
[----:B------:R-:W-:Y:S01]  /*2810*/  BPT.TRAP 0x1 ;  /* 0x000000040000795c */ /* 0x000fe20000300000 */
.L_x_28:
[----:B------:R-:W-:Y:S01]  /*2820*/  ULEA UR8, UR20, UR12, 0x3 ;  /* 0x0000000c14087291 */ /* 0x000fe2000f8e183f */
[----:B------:R-:W-:-:S03]  /*2830*/  ISETP.GT.U32.AND P0, PT, R7, 0x1, PT ;  /* 0x000000010700780c */ /* 0x000fc60003f04070 */
[----:B------:R-:W-:-:S04]  /*2840*/  UIADD3 UR8, UR8, 0x28, URZ ;  /* 0x0000002808087890 */ /* 0x000fc8000fffe03f */
[----:B------:R-:W-:-:S09]  /*2850*/  UPRMT UR8, URZ, 0x654, UR8 ;  /* 0x000006543f087896 */ /* 0x000fd20008000008 */
[----:B------:R-:W-:Y:S01]  /*2860*/  SYNCS.ARRIVE.TRANS64.RED.A1T0 RZ, [UR8], RZ ;  /* 0x000000ffffff79a7 */ /* 0x000fe20008100408 */
[----:B------:R-:W-:Y:S05]  /*2870*/  @P0 BRA `(.L_x_29) ;  /* 0x0000000000040947 */ /* 0x000fea0003800000 */
[----:B------:R-:W-:Y:S01]  /*2880*/  BPT.TRAP 0x1 ;  /* 0x000000040000795c */ /* 0x000fe20000300000 */
.L_x_29:
[----:B------:R-:W-:Y:S01]  /*2890*/  UIADD3 UR17, UR17, 0x1, URZ ;  /* 0x0000000111117890 */ /* 0x000fe2000fffe03f */
[C---:B------:R-:W-:Y:S01]  /*28a0*/  ISETP.GT.AND P0, PT, R16.reuse, 0x1, PT ;  /* 0x000000011000780c */ /* 0x040fe20003f04270 */
[----:B------:R-:W-:Y:S01]  /*28b0*/  UIADD3 UR20, UR20, 0x1, URZ ;  /* 0x0000000114147890 */ /* 0x000fe2000fffe03f */
[----:B------:R-:W-:Y:S01]  /*28c0*/  VIADD R16, R16, 0xffffffff ;  /* 0xffffffff10107836 */ /* 0x000fe20000000000 */
[----:B------:R-:W-:Y:S02]  /*28d0*/  UISETP.NE.AND UP0, UPT, UR17, 0x5, UPT ;  /* 0x000000051100788c */ /* 0x000fe4000bf05270 */
[----:B------:R-:W-:Y:S02]  /*28e0*/  UISETP.NE.AND UP1, UPT, UR20, 0x5, UPT ;  /* 0x000000051400788c */ /* 0x000fe4000bf25270 */
[----:B------:R-:W-:Y:S02]  /*28f0*/  USEL UR8, URZ, 0x1, UP0 ;  /* 0x000000013f087887 */ /* 0x000fe40008000000 */
[----:B------:R-:W-:-:S02]  /*2900*/  USEL UR17, UR17, URZ, UP0 ;  /* 0x0000003f11117287 */ /* 0x000fc40008000000 */
[----:B------:R-:W-:Y:S02]  /*2910*/  USEL UR20, UR20, URZ, UP1 ;  /* 0x0000003f14147287 */ /* 0x000fe40008800000 */
[----:B------:R-:W-:Y:S01]  /*2920*/  LOP3.LUT R19, R19, UR8, RZ, 0x3c, !PT ;  /* 0x0000000813137c12 */ /* 0x000fe2000f8e3cff */
[----:B------:R-:W-:Y:S01]  /*2930*/  UMOV UR8, 0x1 ;  /* 0x0000000100087882 */ /* 0x000fe20000000000 */
[----:B------:R-:W-:Y:S08]  /*2940*/  @P0 BRA `(.L_x_30) ;  /* 0xfffffff8001c0947 */ /* 0x000ff0000383ffff */
.L_x_22:
[----:B------:R-:W-:Y:S01]  /*2950*/  UISETP.NE.AND UP0, UPT, UR6, URZ, UPT ;  /* 0x0000003f0600728c */ /* 0x000fe2000bf05270 */
[----:B01----:R-:W0:Y:S01]  /*2960*/  LDC R16, c[0x0][0x28c] ;  /* 0x0000a300ff107b82 */ /* 0x003e220000000800 */
[----:B------:R-:W-:Y:S02]  /*2970*/  IMAD.U32 R17, RZ, RZ, UR23 ;  /* 0x00000017ff117e24 */ /* 0x000fe4000f8e00ff */
[----:B------:R-:W-:-:S06]  /*2980*/  USEL UR6, URZ, 0x1, !UP0 ;  /* 0x000000013f067887 */ /* 0x000fcc000c000000 */
[----:B------:R-:W-:-:S13]  /*2990*/  ISETP.NE.AND P0, PT, RZ, UR6, PT ;  /* 0x00000006ff007c0c */ /* 0x000fda000bf05270 */
[----:B------:R-:W-:Y:S05]  /*29a0*/  @!P0 BRA `(.L_x_31) ;  /* 0x0000000400048947 */ /* 0x000fea0003800000 */
[----:B------:R-:W-:Y:S02]  /*29b0*/  WARPGROUP.DEPBAR.LE gsb0, 0x0 ;  /* 0x00008000000079c5 */ /* 0x000fe40000010000 */
[----:B------:R-:W-:Y:S01]  /*29c0*/  FADD R149, R24, R149 ;  /* 0x0000009518957221 */ /* 0x000fe20000000000 */
        /* <DEDUP_REMOVED lines=62> */
[----:B------:R-:W-:-:S07]  /*2db0*/  FADD R22, R22, R87 ;  /* 0x0000005716167221 */ /* 0x000fce0000000000 */
.L_x_31:
[----:B0-----:R-:W-:Y:S01]  /*2dc0*/  ISETP.GE.AND P0, PT, R16, 0x1, PT ;  /* 0x000000011000780c */ /* 0x001fe20003f06270 */
[----:B------:R0:W-:Y:S01]  /*2dd0*/  SYNCS.ARRIVE.TRANS64.A1T0 RZ, [R17+UR22], RZ ;  /* 0x000000ff11ff79a7 */ /* 0x0001e20008100016 */
[----:B------:R-:W-:-:S11]  /*2de0*/  WARPGROUP.DEPBAR.LE gsb0, 0x0 ;  /* 0x00008000000079c5 */ /* 0x000fd60000010000 */
[----:B------:R-:W-:Y:S05]  /*2df0*/  @!P0 BRA `(.L_x_32) ;  /* 0x0000000000388947 */ /* 0x000fea0003800000 */
[----:B------:R-:W-:-:S13]  /*2e00*/  ISETP.NE.AND P0, PT, R146, 0x3, PT ;  /* 0x000000039200780c */ /* 0x000fda0003f05270 */
[----:B------:R-:W-:Y:S05]  /*2e10*/  @!P0 BRA `(.L_x_33) ;  /* 0x0000000000048947 */ /* 0x000fea0003800000 */
[----:B------:R-:W-:Y:S01]  /*2e20*/  BPT.TRAP 0x1 ;  /* 0x000000040000795c */ /* 0x000fe20000300000 */
.L_x_33:
[----:B------:R-:W-:Y:S01]  /*2e30*/  UIADD3 UR8, UR14, UR4, URZ ;  /* 0x000000040e087290 */ /* 0x000fe2000fffe03f */
[----:B------:R-:W-:-:S03]  /*2e40*/  ISETP.GT.U32.AND P0, PT, R7, 0x1, PT ;  /* 0x000000010700780c */ /* 0x000fc60003f04070 */
[----:B------:R-:W-:-:S04]  /*2e50*/  UIMAD.WIDE.U32 UR6, UR8, -0x33333333, URZ ;  /* 0xcccccccd080678a5 */ /* 0x000fc8000f8e003f */
[----:B------:R-:W-:-:S04]  /*2e60*/  USHF.R.U32.HI UR6, URZ, 0x2, UR7 ;  /* 0x000000023f067899 */ /* 0x000fc80008011607 */
[----:B------:R-:W-:-:S04]  /*2e70*/  UIMAD UR8, UR6, -0x5, UR8 ;  /* 0xfffffffb060878a4 */ /* 0x000fc8000f8e0208 */
[----:B------:R-:W-:-:S04]  /*2e80*/  ULEA UR8, UR8, UR12, 0x3 ;  /* 0x0000000c08087291 */ /* 0x000fc8000f8e183f */
[----:B------:R-:W-:-:S04]  /*2e90*/  UIADD3 UR8, UR8, 0x28, URZ ;  /* 0x0000002808087890 */ /* 0x000fc8000fffe03f */
[----:B------:R-:W-:-:S09]  /*2ea0*/  UPRMT UR8, URZ, 0x654, UR8 ;  /* 0x000006543f087896 */ /* 0x000fd20008000008 */
[----:B------:R-:W-:Y:S01]  /*2eb0*/  SYNCS.ARRIVE.TRANS64.RED.A1T0 RZ, [UR8], RZ ;  /* 0x000000ffffff79a7 */ /* 0x000fe20008100408 */
[----:B------:R-:W-:Y:S05]  /*2ec0*/  @P0 BRA `(.L_x_32) ;  /* 0x0000000000040947 */ /* 0x000fea0003800000 */
[----:B------:R-:W-:Y:S01]  /*2ed0*/  BPT.TRAP 0x1 ;  /* 0x000000040000795c */ /* 0x000fe20000300000 */
.L_x_32:
[----:B------:R-:W-:Y:S01]  /*2ee0*/  SHF.L.U32 R16, R148, 0x1f, RZ ;  /* 0x0000001f94107819 */ /* 0x000fe200000006ff */
[----:B------:R-:W-:Y:S01]  /*2ef0*/  UIADD3 UR4, UR21, UR4, URZ ;  /* 0x0000000415047290 */ /* 0x000fe2000fffe03f */
[----:B------:R-:W1:Y:S01]  /*2f00*/  LDC R32, c[0x0][0x288] ;  /* 0x0000a200ff207b82 */ /* 0x000e620000000800 */
[----:B------:R-:W-:Y:S01]  /*2f10*/  UISETP.GE.U32.AND UP1, UPT, UR21, 0x5, UPT ;  /* 0x000000051500788c */ /* 0x000fe2000bf26070 */
[----:B------:R-:W-:Y:S01]  /*2f20*/  IMAD.SHL.U32 R26, R11, 0x2, RZ ;  /* 0x000000020b1a7824 */ /* 0x000fe200078e00ff */
[----:B------:R-:W-:Y:S02]  /*2f30*/  UISETP.GT.U32.AND UP0, UPT, UR4, 0x4, UPT ;  /* 0x000000040400788c */ /* 0x000fe4000bf04070 */
[----:B------:R-:W-:Y:S02]  /*2f40*/  UIMAD.WIDE.U32 UR6, UR4, -0x33333333, URZ ;  /* 0xcccccccd040678a5 */ /* 0x000fe4000f8e003f */
[----:B------:R-:W-:Y:S01]  /*2f50*/  UISETP.LT.U32.AND UP0, UPT, UR21, 0x5, UP0 ;  /* 0x000000051500788c */ /* 0x000fe20008701070 */
[----:B------:R-:W2:Y:S01]  /*2f60*/  SYNCS.PHASECHK.TRANS64.TRYWAIT P0, [UR15+0x8], R16 ;  /* 0x00000810ff0075a7 */ /* 0x000ea2000800014f */
[----:B------:R-:W-:Y:S01]  /*2f70*/  USHF.R.U32.HI UR6, URZ, 0x2, UR7 ;  /* 0x000000023f067899 */ /* 0x000fe20008011607 */
[----:B------:R-:W-:Y:S01]  /*2f80*/  SHF.R.S32.HI R27, RZ, 0x1f, R26 ;  /* 0x0000001fff1b7819 */ /* 0x000fe2000001141a */
[----:B------:R-:W-:-:S02]  /*2f90*/  USEL UR8, URZ, 0x1, !UP0 ;  /* 0x000000013f087887 */ /* 0x000fc4000c000000 */
[----:B------:R-:W-:Y:S02]  /*2fa0*/  UIMAD UR4, UR6, -0x5, UR4 ;  /* 0xfffffffb060478a4 */ /* 0x000fe4000f8e0204 */
[----:B------:R-:W-:-:S04]  /*2fb0*/  ULOP3.LUT UR5, UR5, UR8, URZ, 0x3c, !UPT ;  /* 0x0000000805057292 */ /* 0x000fc8000f8e3c3f */
[----:B------:R-:W-:Y:S01]  /*2fc0*/  @UP1 ULOP3.LUT UR5, UR5, 0x1, UR6, 0x78, !UPT ;  /* 0x0000000105051892 */ /* 0x000fe2000f8e7806 */
[----:B-12---:R-:W-:Y:S11]  /*2fd0*/  @!P0 BRA `(.L_x_34) ;  /* 0x0000005c00e08947 */ /* 0x006ff60003800000 */
.L_x_193:
[----:B------:R-:W-:Y:S01]  /*2fe0*/  IMAD.SHL.U32 R28, R6, 0x40, RZ ;  /* 0x00000040061c7824 */ /* 0x000fe200078e00ff */
[----:B------:R-:W-:Y:S01]  /*2ff0*/  ULDC UR8, c[0x0][0x284] ;  /* 0x0000a10000087ab9 */ /* 0x000fe20000000800 */
[----:B------:R-:W-:Y:S01]  /*3000*/  IMAD.SHL.U32 R29, R5, 0x80, RZ ;  /* 0x00000080051d7824 */ /* 0x000fe200078e00ff */
[----:B------:R-:W-:Y:S01]  /*3010*/  SHF.R.S32.HI R34, RZ, 0x1f, R4 ;  /* 0x0000001fff227819 */ /* 0x000fe20000011404 */
[----:B------:R-:W-:Y:S01]  /*3020*/  ULDC.64 UR6, c[0x0][0x5d0] ;  /* 0x0001740000067ab9 */ /* 0x000fe20000000a00 */
[----:B------:R-:W-:Y:S01]  /*3030*/  ISETP.GE.AND P0, PT, R28, UR8, PT ;  /* 0x000000081c007c0c */ /* 0x000fe2000bf06270 */
[----:B0-----:R-:W-:Y:S01]  /*3040*/  IMAD.WIDE.U32 R16, R4, UR6, R26 ;  /* 0x0000000604107c25 */ /* 0x001fe2000f8e001a */
[----:B------:R-:W-:Y:S02]  /*3050*/  SHF.R.S32.HI R33, RZ, 0x1f, R29 ;  /* 0x0000001fff217819 */ /* 0x000fe4000001141d */
[C---:B------:R-:W-:Y:S01]  /*3060*/  ISETP.GE.OR P0, PT, R29.reuse, R32, P0 ;  /* 0x000000201d00720c */ /* 0x040fe20000706670 */
[----:B------:R-:W-:Y:S01]  /*3070*/  IMAD R5, R34, UR6, RZ ;  /* 0x0000000622057c24 */ /* 0x000fe2000f8e02ff */
[----:B------:R-:W-:-:S03]  /*3080*/  IADD3 R16, P1, R29, R16, RZ ;  /* 0x000000101d107210 */ /* 0x000fc60007f3e0ff */
[----:B------:R-:W-:-:S05]  /*3090*/  IMAD R5, R4, UR7, R5 ;  /* 0x0000000704057c24 */ /* 0x000fca000f8e0205 */
[----:B------:R-:W-:-:S03]  /*30a0*/  IADD3.X R17, R33, R17, R5, P1, !PT ;  /* 0x0000001121117210 */ /* 0x000fc60000ffe405 */
[----:B------:R-:W-:Y:S05]  /*30b0*/  @P0 BRA `(.L_x_35) ;  /* 0x0000004400b80947 */ /* 0x000fea0003800000 */
[----:B------:R-:W0:Y:S01]  /*30c0*/  LDC.64 R30, c[0x0][0x5c8] ;  /* 0x00017200ff1e7b82 */ /* 0x000e220000000a00 */
[----:B------:R-:W-:Y:S01]  /*30d0*/  IMAD.WIDE R24, R6, 0x40, R14 ;  /* 0x0000004006187825 */ /* 0x000fe200078e020e */
[----:B------:R-:W-:Y:S01]  /*30e0*/  ULDC.64 UR6, c[0x0][0x5c0] ;  /* 0x0001700000067ab9 */ /* 0x000fe20000000a00 */
[----:B------:R-:W-:Y:S02]  /*30f0*/  BSSY B0, `(.L_x_35) ;  /* 0x000046a000007945 */ /* 0x000fe40003800000 */
[----:B------:R-:W-:-:S04]  /*3100*/  IMAD R6, R11, -0x2, R32 ;  /* 0xfffffffe0b067824 */ /* 0x000fc800078e0220 */
[----:B------:R-:W-:Y:S02]  /*3110*/  IMAD.IADD R6, R6, 0x1, -R29 ;  /* 0x0000000106067824 */ /* 0x000fe400078e0a1d */
[-C--:B0-----:R-:W-:Y:S02]  /*3120*/  IMAD R5, R25, R30.reuse, RZ ;  /* 0x0000001e19057224 */ /* 0x081fe400078e02ff */
[----:B------:R-:W-:-:S04]  /*3130*/  IMAD.WIDE.U32 R16, R24, R30, R16 ;  /* 0x0000001e18107225 */ /* 0x000fc800078e0010 */
[----:B------:R-:W-:Y:S01]  /*3140*/  IMAD R19, R24, R31, R5 ;  /* 0x0000001f18137224 */ /* 0x000fe200078e0205 */
[----:B------:R-:W-:Y:S02]  /*3150*/  LEA R5, P0, R30, R16, 0x3 ;  /* 0x000000101e057211 */ /* 0x000fe400078018ff */
[----:B------:R-:W-:Y:S01]  /*3160*/  IADD3 R18, P1, R16, UR6, RZ ;  /* 0x0000000610127c10 */ /* 0x000fe2000ff3e0ff */
[----:B------:R-:W-:Y:S01]  /*3170*/  IMAD.IADD R19, R17, 0x1, R19 ;  /* 0x0000000111137824 */ /* 0x000fe200078e0213 */
[----:B------:R-:W-:-:S04]  /*3180*/  IADD3 R16, P3, R5, UR6, RZ ;  /* 0x0000000605107c10 */ /* 0x000fc8000ff7e0ff */
[----:B------:R-:W-:Y:S01]  /*3190*/  LEA.HI.X R5, R30, R19, R31, 0x3, P0 ;  /* 0x000000131e057211 */ /* 0x000fe200000f1c1f */
[----:B------:R-:W-:Y:S01]  /*31a0*/  IMAD.IADD R30, R13, 0x1, -R28 ;  /* 0x000000010d1e7824 */ /* 0x000fe200078e0a1c */
[----:B-----5:R-:W-:Y:S02]  /*31b0*/  FSETP.NEU.AND P0, PT, R12, RZ, PT ;  /* 0x000000ff0c00720b */ /* 0x020fe40003f0d000 */
[----:B------:R-:W-:Y:S02]  /*31c0*/  IADD3.X R19, R19, UR7, RZ, P1, !PT ;  /* 0x0000000713137c10 */ /* 0x000fe40008ffe4ff */
[----:B------:R-:W-:-:S09]  /*31d0*/  IADD3.X R17, R5, UR7, RZ, P3, !PT ;  /* 0x0000000705117c10 */ /* 0x000fd20009ffe4ff */
[----:B------:R-:W-:Y:S05]  /*31e0*/  @!P0 BRA `(.L_x_36) ;  /* 0x0000003400608947 */ /* 0x000fea0003800000 */
[----:B------:R-:W-:Y:S01]  /*31f0*/  ULDC.64 UR6, c[0x0][0x5b8] ;  /* 0x00016e0000067ab9 */ /* 0x000fe20000000a00 */
[----:B------:R-:W-:Y:S01]  /*3200*/  ULDC.64 UR8, c[0x0][0x5a8] ;  /* 0x00016a0000087ab9 */ /* 0x000fe20000000a00 */
[----:B------:R-:W-:Y:S01]  /*3210*/  IMAD.WIDE.U32 R26, R4, UR6, R26 ;  /* 0x00000006041a7c25 */ /* 0x000fe2000f8e001a */
[----:B------:R-:W-:Y:S01]  /*3220*/  BSSY B1, `(.L_x_37) ;  /* 0x0000010000017945 */ /* 0x000fe20003800000 */
[----:B------:R-:W-:Y:S02]  /*3230*/  PRMT R28, RZ, 0x7610, R28 ;  /* 0x00007610ff1c7816 */ /* 0x000fe4000000001c */
[----:B------:R-:W-:Y:S01]  /*3240*/  IMAD R5, R34, UR6, RZ ;  /* 0x0000000622057c24 */ /* 0x000fe2000f8e02ff */
[----:B------:R-:W-:-:S03]  /*3250*/  IADD3 R26, P0, R29, R26, RZ ;  /* 0x0000001a1d1a7210 */ /* 0x000fc60007f1e0ff */
[----:B------:R-:W-:Y:S01]  /*3260*/  IMAD R5, R4, UR7, R5 ;  /* 0x0000000704057c24 */ /* 0x000fe2000f8e0205 */
[----:B------:R-:W-:Y:S02]  /*3270*/  ULDC.64 UR6, c[0x0][0x5b0] ;  /* 0x00016c0000067ab9 */ /* 0x000fe40000000a00 */
[----:B------:R-:W-:Y:S02]  /*3280*/  IMAD R29, R25, UR6, RZ ;  /* 0x00000006191d7c24 */ /* 0x000fe4000f8e02ff */
[----:B------:R-:W-:Y:S02]  /*3290*/  IADD3.X R27, R33, R27, R5, P0, !PT ;  /* 0x0000001b211b7210 */ /* 0x000fe400007fe405 */
[----:B------:R-:W-:Y:S01]  /*32a0*/  ISETP.GE.AND P0, PT, R30, 0x1, PT ;  /* 0x000000011e00780c */ /* 0x000fe20003f06270 */
[C---:B------:R-:W-:Y:S02]  /*32b0*/  IMAD R29, R24.reuse, UR7, R29 ;  /* 0x00000007181d7c24 */ /* 0x040fe4000f8e021d */
[----:B------:R-:W-:Y:S01]  /*32c0*/  IMAD.WIDE.U32 R4, R24, UR6, R26 ;  /* 0x0000000618047c25 */ /* 0x000fe2000f8e001a */
[----:B------:R-:W-:-:S02]  /*32d0*/  ISETP.LT.OR P4, PT, R6, 0x1, !P0 ;  /* 0x000000010600780c */ /* 0x000fc40004781670 */
[----:B------:R-:W-:-:S04]  /*32e0*/  IADD3 R4, P1, R4, UR8, RZ ;  /* 0x0000000804047c10 */ /* 0x000fc8000ff3e0ff */
[----:B------:R-:W-:-:S07]  /*32f0*/  IADD3.X R5, R5, UR9, R29, P1, !PT ;  /* 0x0000000905057c10 */ /* 0x000fce0008ffe41d */
[----:B------:R-:W-:Y:S05]  /*3300*/  @P4 BRA `(.L_x_38) ;  /* 0x0000000000044947 */ /* 0x000fea0003800000 */
[----:B------:R0:W5:Y:S02]  /*3310*/  LDG.E.U8 R28, desc[UR18][R4.64] ;  /* 0x00000012041c7981 */ /* 0x000164000c1e1100 */
.L_x_38:
[----:B------:R-:W-:Y:S05]  /*3320*/  BSYNC B1 ;  /* 0x0000000000017941 */ /* 0x000fea0003800000 */
.L_x_37:
[----:B-----5:R-:W-:Y:S01]  /*3330*/  LOP3.LUT R28, R28, 0xff, RZ, 0xc0, !PT ;  /* 0x000000ff1c1c7812 */ /* 0x020fe200078ec0ff */
[----:B------:R-:W-:Y:S01]  /*3340*/  BSSY B1, `(.L_x_39) ;  /* 0x000000b000017945 */ /* 0x000fe20003800000 */
[----:B------:R-:W-:Y:S02]  /*3350*/  ISETP.LT.OR P3, PT, R6, 0x2, !P0 ;  /* 0x000000020600780c */ /* 0x000fe40004761670 */
[----:B------:R-:W-:-:S05]  /*3360*/  F2FP.F16.E4M3.UNPACK_B R28, R28 ;  /* 0x0000001cff1c723e */ /* 0x000fca00020006ff */
[----:B------:R-:W-:-:S05]  /*3370*/  HADD2.F32 R29, -RZ, R28.H0_H0 ;  /* 0x2000001cff1d7230 */ /* 0x000fca0000004100 */
[----:B------:R-:W-:-:S04]  /*3380*/  FMUL R28, R29, R12 ;  /* 0x0000000c1d1c7220 */ /* 0x000fc80000400000 */
[----:B------:R-:W-:-:S05]  /*3390*/  FFMA R28, R149, R10, R28 ;  /* 0x0000000a951c7223 */ /* 0x000fca000000001c */
[----:B------:R-:W-:Y:S02]  /*33a0*/  F2FP.SATFINITE.E4M3.F32.PACK_AB_MERGE_C R29, RZ, R28, RZ ;  /* 0x0000001cff1d723e */ /* 0x000fe400048070ff */
[----:B------:R-:W-:-:S03]  /*33b0*/  PRMT R28, RZ, 0x7610, R28 ;  /* 0x00007610ff1c7816 */ /* 0x000fc6000000001c */
[----:B------:R1:W-:Y:S01]  /*33c0*/  @!P4 STG.E.U8 desc[UR18][R18.64], R29 ;  /* 0x0000001d1200c986 */ /* 0x0003e2000c101112 */
[----:B------:R-:W-:Y:S05]  /*33d0*/  @P3 BRA `(.L_x_40) ;  /* 0x0000000000043947 */ /* 0x000fea0003800000 */
[----:B------:R2:W5:Y:S02]  /*33e0*/  LDG.E.U8 R28, desc[UR18][R4.64+0x1] ;  /* 0x00000112041c7981 */ /* 0x000564000c1e1100 */
.L_x_40:
[----:B------:R-:W-:Y:S05]  /*33f0*/  BSYNC B1 ;  /* 0x0000000000017941 */ /* 0x000fea0003800000 */
.L_x_39:
[----:B-----5:R-:W-:Y:S01]  /*3400*/  LOP3.LUT R28, R28, 0xff, RZ, 0xc0, !PT ;  /* 0x000000ff1c1c7812 */ /* 0x020fe200078ec0ff */
[----:B------:R-:W-:Y:S01]  /*3410*/  BSSY B1, `(.L_x_41) ;  /* 0x0000013000017945 */ /* 0x000fe20003800000 */
[----:B------:R-:W-:Y:S02]  /*3420*/  IADD3 R31, P1, R24, 0x8, RZ ;  /* 0x00000008181f7810 */ /* 0x000fe40007f3e0ff */
[----:B------:R-:W-:-:S03]  /*3430*/  F2FP.F16.E4M3.UNPACK_B R28, R28 ;  /* 0x0000001cff1c723e */ /* 0x000fc600020006ff */
[----:B------:R-:W-:Y:S01]  /*3440*/  IMAD.X R24, RZ, RZ, R25, P1 ;  /* 0x000000ffff187224 */ /* 0x000fe200008e0619 */
[----:B------:R-:W-:Y:S01]  /*3450*/  ISETP.GE.AND P1, PT, R30, 0x9, PT ;  /* 0x000000091e00780c */ /* 0x000fe20003f26270 */
[----:B-1----:R-:W-:Y:S02]  /*3460*/  HADD2.F32 R29, -RZ, R28.H0_H0 ;  /* 0x2000001cff1d7230 */ /* 0x002fe40000004100 */
[----:B------:R-:W-:Y:S01]  /*3470*/  IMAD R24, R24, UR6, RZ ;  /* 0x0000000618187c24 */ /* 0x000fe2000f8e02ff */
[----:B------:R-:W-:Y:S01]  /*3480*/  ISETP.LT.OR P5, PT, R6, 0x1, !P1 ;  /* 0x000000010600780c */ /* 0x000fe20004fa1670 */
[----:B------:R-:W-:-:S04]  /*3490*/  IMAD.WIDE.U32 R26, R31, UR6, R26 ;  /* 0x000000061f1a7c25 */ /* 0x000fc8000f8e001a */
[----:B------:R-:W-:Y:S01]  /*34a0*/  FMUL R29, R29, R12 ;  /* 0x0000000c1d1d7220 */ /* 0x000fe20000400000 */
[----:B------:R-:W-:-:S03]  /*34b0*/  IMAD R31, R31, UR7, R24 ;  /* 0x000000071f1f7c24 */ /* 0x000fc6000f8e0218 */
[----:B------:R-:W-:Y:S01]  /*34c0*/  FFMA R29, R144, R10, R29 ;  /* 0x0000000a901d7223 */ /* 0x000fe2000000001d */
[----:B------:R-:W-:Y:S02]  /*34d0*/  IADD3 R24, P4, R26, UR8, RZ ;  /* 0x000000081a187c10 */ /* 0x000fe4000ff9e0ff */
[----:B------:R-:W-:Y:S02]  /*34e0*/  PRMT R26, RZ, 0x7610, R26 ;  /* 0x00007610ff1a7816 */ /* 0x000fe4000000001a */
[----:B------:R-:W-:Y:S02]  /*34f0*/  F2FP.SATFINITE.E4M3.F32.PACK_AB_MERGE_C R29, RZ, R29, RZ ;  /* 0x0000001dff1d723e */ /* 0x000fe400048070ff */
[----:B------:R-:W-:-:S03]  /*3500*/  IADD3.X R25, R27, UR9, R31, P4, !PT ;  /* 0x000000091b197c10 */ /* 0x000fc6000a7fe41f */
[----:B------:R1:W-:Y:S01]  /*3510*/  @!P3 STG.E.U8 desc[UR18][R18.64+0x1], R29 ;  /* 0x0000011d1200b986 */ /* 0x0003e2000c101112 */
[----:B------:R-:W-:Y:S05]  /*3520*/  @P5 BRA `(.L_x_42) ;  /* 0x0000000000045947 */ /* 0x000fea0003800000 */
[----:B------:R3:W5:Y:S02]  /*3530*/  LDG.E.U8 R26, desc[UR18][R24.64] ;  /* 0x00000012181a7981 */ /* 0x000764000c1e1100 */
.L_x_42:
[----:B------:R-:W-:Y:S05]  /*3540*/  BSYNC B1 ;  /* 0x0000000000017941 */ /* 0x000fea0003800000 */
.L_x_41:
        /* <DEDUP_REMOVED lines=12> */
.L_x_44:
[----:B------:R-:W-:Y:S05]  /*3610*/  BSYNC B1 ;  /* 0x0000000000017941 */ /* 0x000fea0003800000 */
.L_x_43:
[----:B-----5:R-:W-:Y:S01]  /*3620*/  LOP3.LUT R26, R26, 0xff, RZ, 0xc0, !PT ;  /* 0x000000ff1a1a7812 */ /* 0x020fe200078ec0ff */
[----:B------:R-:W-:Y:S01]  /*3630*/  BSSY B1, `(.L_x_45) ;  /* 0x000000b000017945 */ /* 0x000fe20003800000 */
[----:B------:R-:W-:Y:S02]  /*3640*/  ISETP.LT.OR P4, PT, R6, 0x9, !P0 ;  /* 0x000000090600780c */ /* 0x000fe40004781670 */
[----:B------:R-:W-:-:S05]  /*3650*/  F2FP.F16.E4M3.UNPACK_B R26, R26 ;  /* 0x0000001aff1a723e */ /* 0x000fca00020006ff */
[----:B----4-:R-:W-:Y:S01]  /*3660*/  HADD2.F32 R27, -RZ, R26.H0_H0 ;  /* 0x2000001aff1b7230 */ /* 0x010fe20000004100 */
[----:B------:R-:W-:-:S04]  /*3670*/  PRMT R26, RZ, 0x7610, R26 ;  /* 0x00007610ff1a7816 */ /* 0x000fc8000000001a */
[----:B------:R-:W-:-:S04]  /*3680*/  FMUL R27, R27, R12 ;  /* 0x0000000c1b1b7220 */ /* 0x000fc80000400000 */
[----:B------:R-:W-:-:S05]  /*3690*/  FFMA R27, R142, R10, R27 ;  /* 0x0000000a8e1b7223 */ /* 0x000fca000000001b */
[----:B------:R-:W-:-:S05]  /*36a0*/  F2FP.SATFINITE.E4M3.F32.PACK_AB_MERGE_C R27, RZ, R27, RZ ;  /* 0x0000001bff1b723e */ /* 0x000fca00048070ff */
[----:B------:R4:W-:Y:S01]  /*36b0*/  @!P3 STG.E.U8 desc[UR18][R16.64+0x1], R27 ;  /* 0x0000011b1000b986 */ /* 0x0009e2000c101112 */
[----:B------:R-:W-:Y:S05]  /*36c0*/  @P4 BRA `(.L_x_46) ;  /* 0x0000000000044947 */ /* 0x000fea0003800000 */
[----:B------:R0:W5:Y:S02]  /*36d0*/  LDG.E.U8 R26, desc[UR18][R4.64+0x8] ;  /* 0x00000812041a7981 */ /* 0x000164000c1e1100 */
.L_x_46:
[----:B------:R-:W-:Y:S05]  /*36e0*/  BSYNC B1 ;  /* 0x0000000000017941 */ /* 0x000fea0003800000 */
.L_x_45:
[----:B-----5:R-:W-:Y:S01]  /*36f0*/  LOP3.LUT R26, R26, 0xff, RZ, 0xc0, !PT ;  /* 0x000000ff1a1a7812 */ /* 0x020fe200078ec0ff */
[----:B------:R-:W-:Y:S01]  /*3700*/  BSSY B1, `(.L_x_47) ;  /* 0x000000b000017945 */ /* 0x000fe20003800000 */
[----:B------:R-:W-:Y:S02]  /*3710*/  ISETP.LT.OR P3, PT, R6, 0xa, !P0 ;  /* 0x0000000a0600780c */ /* 0x000fe40004761670 */
[----:B------:R-:W-:-:S05]  /*3720*/  F2FP.F16.E4M3.UNPACK_B R26, R26 ;  /* 0x0000001aff1a723e */ /* 0x000fca00020006ff */
[----:B----4-:R-:W-:-:S05]  /*3730*/  HADD2.F32 R27, -RZ, R26.H0_H0 ;  /* 0x2000001aff1b7230 */ /* 0x010fca0000004100 */
[----:B------:R-:W-:-:S04]  /*3740*/  FMUL R26, R27, R12 ;  /* 0x0000000c1b1a7220 */ /* 0x000fc80000400000 */
[----:B------:R-:W-:-:S05]  /*3750*/  FFMA R26, R145, R10, R26 ;  /* 0x0000000a911a7223 */ /* 0x000fca000000001a */
[----:B------:R-:W-:Y:S02]  /*3760*/  F2FP.SATFINITE.E4M3.F32.PACK_AB_MERGE_C R27, RZ, R26, RZ ;  /* 0x0000001aff1b723e */ /* 0x000fe400048070ff */
[----:B------:R-:W-:-:S03]  /*3770*/  PRMT R26, RZ, 0x7610, R26 ;  /* 0x00007610ff1a7816 */ /* 0x000fc6000000001a */
[----:B------:R4:W-:Y:S01]  /*3780*/  @!P4 STG.E.U8 desc[UR18][R18.64+0x8], R27 ;  /* 0x0000081b1200c986 */ /* 0x0009e2000c101112 */
[----:B------:R-:W-:Y:S05]  /*3790*/  @P3 BRA `(.L_x_48) ;  /* 0x0000000000043947 */ /* 0x000fea0003800000 */
[----:B------:R0:W5:Y:S02]  /*37a0*/  LDG.E.U8 R26, desc[UR18][R4.64+0x9] ;  /* 0x00000912041a7981 */ /* 0x000164000c1e1100 */
.L_x_48:
[----:B------:R-:W-:Y:S05]  /*37b0*/  BSYNC B1 ;  /* 0x0000000000017941 */ /* 0x000fea0003800000 */
.L_x_47:
        /* <DEDUP_REMOVED lines=12> */
.L_x_50:
[----:B------:R-:W-:Y:S05]  /*3880*/  BSYNC B1 ;  /* 0x0000000000017941 */ /* 0x000fea0003800000 */
.L_x_49:
        /* <DEDUP_REMOVED lines=12> */
.L_x_52:
[----:B------:R-:W-:Y:S05]  /*3950*/  BSYNC B1 ;  /* 0x0000000000017941 */ /* 0x000fea0003800000 */
.L_x_51:
        /* <DEDUP_REMOVED lines=12> */
.L_x_54:
[----:B------:R-:W-:Y:S05]  /*3a20*/  BSYNC B1 ;  /* 0x0000000000017941 */ /* 0x000fea0003800000 */
.L_x_53:
        /* <DEDUP_REMOVED lines=12> */
.L_x_56:
[----:B------:R-:W-:Y:S05]  /*3af0*/  BSYNC B1 ;  /* 0x0000000000017941 */ /* 0x000fea0003800000 */
.L_x_55:
        /* <DEDUP_REMOVED lines=12> */
.L_x_58:
[----:B------:R-:W-:Y:S05]  /*3bc0*/  BSYNC B1 ;  /* 0x0000000000017941 */ /* 0x000fea0003800000 */
.L_x_57:
        /* <DEDUP_REMOVED lines=12> */
.L_x_60:
[----:B------:R-:W-:Y:S05]  /*3c90*/  BSYNC B1 ;  /* 0x0000000000017941 */ /* 0x000fea0003800000 */
.L_x_59:
        /* <DEDUP_REMOVED lines=12> */
.L_x_62:
[----:B------:R-:W-:Y:S05]  /*3d60*/  BSYNC B1 ;  /* 0x0000000000017941 */ /* 0x000fea0003800000 */
.L_x_61:
        /* <DEDUP_REMOVED lines=12> */
.L_x_64:
[----:B------:R-:W-:Y:S05]  /*3e30*/  BSYNC B1 ;  /* 0x0000000000017941 */ /* 0x000fea0003800000 */
.L_x_63:
        /* <DEDUP_REMOVED lines=12> */
.L_x_66:
[----:B------:R-:W-:Y:S05]  /*3f00*/  BSYNC B1 ;  /* 0x0000000000017941 */ /* 0x000fea0003800000 */
.L_x_65:
        /* <DEDUP_REMOVED lines=12> */
.L_x_68:
[----:B------:R-:W-:Y:S05]  /*3fd0*/  BSYNC B1 ;  /* 0x0000000000017941 */ /* 0x000fea0003800000 */
.L_x_67:
        /* <DEDUP_REMOVED lines=12> */
.L_x_70:
[----:B------:R-:W-:Y:S05]  /*40a0*/  BSYNC B1 ;  /* 0x0000000000017941 */ /* 0x000fea0003800000 */
.L_x_69:
        /* <DEDUP_REMOVED lines=12> */
.L_x_72:
[----:B------:R-:W-:Y:S05]  /*4170*/  BSYNC B1 ;  /* 0x0000000000017941 */ /* 0x000fea0003800000 */
.L_x_71:
        /* <DEDUP_REMOVED lines=12> */
.L_x_74:
[----:B------:R-:W-:Y:S05]  /*4240*/  BSYNC B1 ;  /* 0x0000000000017941 */ /* 0x000fea0003800000 */
.L_x_73:
        /* <DEDUP_REMOVED lines=12> */
.L_x_76:
[----:B------:R-:W-:Y:S05]  /*4310*/  BSYNC B1 ;  /* 0x0000000000017941 */ /* 0x000fea0003800000 */
.L_x_75:
        /* <DEDUP_REMOVED lines=12> */
.L_x_78:
[----:B------:R-:W-:Y:S05]  /*43e0*/  BSYNC B1 ;  /* 0x0000000000017941 */ /* 0x000fea0003800000 */
.L_x_77:
        /* <DEDUP_REMOVED lines=12> */
.L_x_80:
[----:B------:R-:W-:Y:S05]  /*44b0*/  BSYNC B1 ;  /* 0x0000000000017941 */ /* 0x000fea0003800000 */
.L_x_79:
        /* <DEDUP_REMOVED lines=12> */
.L_x_82:
[----:B------:R-:W-:Y:S05]  /*4580*/  BSYNC B1 ;  /* 0x0000000000017941 */ /* 0x000fea0003800000 */
.L_x_81:
        /* <DEDUP_REMOVED lines=12> */
.L_x_84:
[----:B------:R-:W-:Y:S05]  /*4650*/  BSYNC B1 ;  /* 0x0000000000017941 */ /* 0x000fea0003800000 */
.L_x_83:
        /* <DEDUP_REMOVED lines=12> */
.L_x_86:
[----:B------:R-:W-:Y:S05]  /*4720*/  BSYNC B1 ;  /* 0x0000000000017941 */ /* 0x000fea0003800000 */
.L_x_85:
        /* <DEDUP_REMOVED lines=12> */
.L_x_88:
[----:B------:R-:W-:Y:S05]  /*47f0*/  BSYNC B1 ;  /* 0x0000000000017941 */ /* 0x000fea0003800000 */
.L_x_87:
        /* <DEDUP_REMOVED lines=12> */
.L_x_90:
[----:B------:R-:W-:Y:S05]  /*48c0*/  BSYNC B1 ;  /* 0x0000000000017941 */ /* 0x000fea0003800000 */
.L_x_89:
        /* <DEDUP_REMOVED lines=12> */
.L_x_92:
[----:B------:R-:W-:Y:S05]  /*4990*/  BSYNC B1 ;  /* 0x0000000000017941 */ /* 0x000fea0003800000 */
.L_x_91:
        /* <DEDUP_REMOVED lines=12> */
.L_x_94:
[----:B------:R-:W-:Y:S05]  /*4a60*/  BSYNC B1 ;  /* 0x0000000000017941 */ /* 0x000fea0003800000 */
.L_x_93:
        /* <DEDUP_REMOVED lines=12> */
.L_x_96:
[----:B------:R-:W-:Y:S05]  /*4b30*/  BSYNC B1 ;  /* 0x0000000000017941 */ /* 0x000fea0003800000 */
.L_x_95:
        /* <DEDUP_REMOVED lines=12> */
.L_x_98:
[----:B------:R-:W-:Y:S05]  /*4c00*/  BSYNC B1 ;  /* 0x0000000000017941 */ /* 0x000fea0003800000 */
.L_x_97:
        /* <DEDUP_REMOVED lines=12> */
.L_x_100:
[----:B------:R-:W-:Y:S05]  /*4cd0*/  BSYNC B1 ;  /* 0x0000000000017941 */ /* 0x000fea0003800000 */
.L_x_99:
        /* <DEDUP_REMOVED lines=12> */
.L_x_102:
[----:B------:R-:W-:Y:S05]  /*4da0*/  BSYNC B1 ;  /* 0x0000000000017941 */ /* 0x000fea0003800000 */
.L_x_101:
        /* <DEDUP_REMOVED lines=12> */
.L_x_104:
[----:B------:R-:W-:Y:S05]  /*4e70*/  BSYNC B1 ;  /* 0x0000000000017941 */ /* 0x000fea0003800000 */
.L_x_103:
        /* <DEDUP_REMOVED lines=12> */
.L_x_106:
[----:B------:R-:W-:Y:S05]  /*4f40*/  BSYNC B1 ;  /* 0x0000000000017941 */ /* 0x000fea0003800000 */
.L_x_105:
        /* <DEDUP_REMOVED lines=12> */
.L_x_108:
[----:B------:R-:W-:Y:S05]  /*5010*/  BSYNC B1 ;  /* 0x0000000000017941 */ /* 0x000fea0003800000 */
.L_x_107:
        /* <DEDUP_REMOVED lines=12> */
.L_x_110:
[----:B------:R-:W-:Y:S05]  /*50e0*/  BSYNC B1 ;  /* 0x0000000000017941 */ /* 0x000fea0003800000 */
.L_x_109:
        /* <DEDUP_REMOVED lines=12> */
.L_x_112:
[----:B------:R-:W-:Y:S05]  /*51b0*/  BSYNC B1 ;  /* 0x0000000000017941 */ /* 0x000fea0003800000 */
.L_x_111:
        /* <DEDUP_REMOVED lines=12> */
.L_x_114:
[----:B------:R-:W-:Y:S05]  /*5280*/  BSYNC B1 ;  /* 0x0000000000017941 */ /* 0x000fea0003800000 */
.L_x_113:
        /* <DEDUP_REMOVED lines=12> */
.L_x_116:
[----:B------:R-:W-:Y:S05]  /*5350*/  BSYNC B1 ;  /* 0x0000000000017941 */ /* 0x000fea0003800000 */
.L_x_115:
        /* <DEDUP_REMOVED lines=12> */
.L_x_118:
[----:B------:R-:W-:Y:S05]  /*5420*/  BSYNC B1 ;  /* 0x0000000000017941 */ /* 0x000fea0003800000 */
.L_x_117:
        /* <DEDUP_REMOVED lines=12> */
.L_x_120:
[----:B------:R-:W-:Y:S05]  /*54f0*/  BSYNC B1 ;  /* 0x0000000000017941 */ /* 0x000fea0003800000 */
.L_x_119:
        /* <DEDUP_REMOVED lines=12> */
.L_x_122:
[----:B------:R-:W-:Y:S05]  /*55c0*/  BSYNC B1 ;  /* 0x0000000000017941 */ /* 0x000fea0003800000 */
.L_x_121:
        /* <DEDUP_REMOVED lines=12> */
.L_x_124:
[----:B------:R-:W-:Y:S05]  /*5690*/  BSYNC B1 ;  /* 0x0000000000017941 */ /* 0x000fea0003800000 */
.L_x_123:
        /* <DEDUP_REMOVED lines=12> */
.L_x_126:
[----:B------:R-:W-:Y:S05]  /*5760*/  BSYNC B1 ;  /* 0x0000000000017941 */ /* 0x000fea0003800000 */
.L_x_125:
        /* <DEDUP_REMOVED lines=12> */
.L_x_128:
[----:B------:R-:W-:Y:S05]  /*5830*/  BSYNC B1 ;  /* 0x0000000000017941 */ /* 0x000fea0003800000 */
.L_x_127:
        /* <DEDUP_REMOVED lines=12> */
.L_x_130:
[----:B------:R-:W-:Y:S05]  /*5900*/  BSYNC B1 ;  /* 0x0000000000017941 */ /* 0x000fea0003800000 */
.L_x_129:
        /* <DEDUP_REMOVED lines=12> */
.L_x_132:
[----:B------:R-:W-:Y:S05]  /*59d0*/  BSYNC B1 ;  /* 0x0000000000017941 */ /* 0x000fea0003800000 */
.L_x_131:
        /* <DEDUP_REMOVED lines=12> */
.L_x_134:
[----:B------:R-:W-:Y:S05]  /*5aa0*/  BSYNC B1 ;  /* 0x0000000000017941 */ /* 0x000fea0003800000 */
.L_x_133:
        /* <DEDUP_REMOVED lines=12> */
.L_x_136:
[----:B------:R-:W-:Y:S05]  /*5b70*/  BSYNC B1 ;  /* 0x0000000000017941 */ /* 0x000fea0003800000 */
.L_x_135:
        /* <DEDUP_REMOVED lines=12> */
.L_x_138:
[----:B------:R-:W-:Y:S05]  /*5c40*/  BSYNC B1 ;  /* 0x0000000000017941 */ /* 0x000fea0003800000 */
.L_x_137:
        /* <DEDUP_REMOVED lines=12> */
.L_x_140:
[----:B------:R-:W-:Y:S05]  /*5d10*/  BSYNC B1 ;  /* 0x0000000000017941 */ /* 0x000fea0003800000 */
.L_x_139:
        /* <DEDUP_REMOVED lines=12> */
.L_x_142:
[----:B------:R-:W-:Y:S05]  /*5de0*/  BSYNC B1 ;  /* 0x0000000000017941 */ /* 0x000fea0003800000 */
.L_x_141:
        /* <DEDUP_REMOVED lines=12> */
.L_x_144:
[----:B------:R-:W-:Y:S05]  /*5eb0*/  BSYNC B1 ;  /* 0x0000000000017941 */ /* 0x000fea0003800000 */
.L_x_143:
        /* <DEDUP_REMOVED lines=12> */
.L_x_146:
[----:B------:R-:W-:Y:S05]  /*5f80*/  BSYNC B1 ;  /* 0x0000000000017941 */ /* 0x000fea0003800000 */
.L_x_145:
        /* <DEDUP_REMOVED lines=12> */
.L_x_148:
[----:B------:R-:W-:Y:S05]  /*6050*/  BSYNC B1 ;  /* 0x0000000000017941 */ /* 0x000fea0003800000 */
.L_x_147:
        /* <DEDUP_REMOVED lines=12> */
.L_x_150:
[----:B------:R-:W-:Y:S05]  /*6120*/  BSYNC B1 ;  /* 0x0000000000017941 */ /* 0x000fea0003800000 */
.L_x_149:
        /* <DEDUP_REMOVED lines=12> */
.L_x_152:
[----:B------:R-:W-:Y:S05]  /*61f0*/  BSYNC B1 ;  /* 0x0000000000017941 */ /* 0x000fea0003800000 */
.L_x_151:
        /* <DEDUP_REMOVED lines=12> */
.L_x_154:
[----:B------:R-:W-:Y:S05]  /*62c0*/  BSYNC B1 ;  /* 0x0000000000017941 */ /* 0x000fea0003800000 */
.L_x_153:
        /* <DEDUP_REMOVED lines=12> */
.L_x_156:
[----:B------:R-:W-:Y:S05]  /*6390*/  BSYNC B1 ;  /* 0x0000000000017941 */ /* 0x000fea0003800000 */
.L_x_155:
        /* <DEDUP_REMOVED lines=12> */
.L_x_158:
[----:B------:R-:W-:Y:S05]  /*6460*/  BSYNC B1 ;  /* 0x0000000000017941 */ /* 0x000fea0003800000 */
.L_x_157:
[----:B-----5:R-:W-:Y:S01]  /*6470*/  LOP3.LUT R26, R26, 0xff, RZ, 0xc0, !PT ;  /* 0x000000ff1a1a7812 */ /* 0x020fe200078ec0ff */
[----:B------:R-:W-:Y:S01]  /*6480*/  BSSY B1, `(.L_x_159) ;  /* 0x000000b000017945 */ /* 0x000fe20003800000 */
[----:B------:R-:W-:Y:S02]  /*6490*/  ISETP.LT.OR P0, PT, R6, 0x7a, !P0 ;  /* 0x0000007a0600780c */ /* 0x000fe40004701670 */
[----:B------:R-:W-:-:S05]  /*64a0*/  F2FP.F16.E4M3.UNPACK_B R26, R26 ;  /* 0x0000001aff1a723e */ /* 0x000fca00020006ff */
[----:B----4-:R-:W-:-:S05]  /*64b0*/  HADD2.F32 R27, -RZ, R26.H0_H0 ;  /* 0x2000001aff1b7230 */ /* 0x010fca0000004100 */
[----:B------:R-:W-:-:S04]  /*64c0*/  FMUL R26, R27, R12 ;  /* 0x0000000c1b1a7220 */ /* 0x000fc80000400000 */
[----:B------:R-:W-:Y:S01]  /*64d0*/  FFMA R26, R21, R10, R26 ;  /* 0x0000000a151a7223 */ /* 0x000fe2000000001a */
[----:B------:R-:W-:-:S04]  /*64e0*/  PRMT R21, RZ, 0x7610, R21 ;  /* 0x00007610ff157816 */ /* 0x000fc80000000015 */
[----:B------:R-:W-:-:S05]  /*64f0*/  F2FP.SATFINITE.E4M3.F32.PACK_AB_MERGE_C R27, RZ, R26, RZ ;  /* 0x0000001aff1b723e */ /* 0x000fca00048070ff */
[----:B------:R4:W-:Y:S01]  /*6500*/  @!P4 STG.E.U8 desc[UR18][R18.64+0x78], R27 ;  /* 0x0000781b1200c986 */ /* 0x0009e2000c101112 */
[----:B------:R-:W-:Y:S05]  /*6510*/  @P0 BRA `(.L_x_160) ;  /* 0x0000000000040947 */ /* 0x000fea0003800000 */
[----:B------:R0:W5:Y:S02]  /*6520*/  LDG.E.U8 R21, desc[UR18][R4.64+0x79] ;  /* 0x0000791204157981 */ /* 0x000164000c1e1100 */
.L_x_160:
[----:B------:R-:W-:Y:S05]  /*6530*/  BSYNC B1 ;  /* 0x0000000000017941 */ /* 0x000fea0003800000 */
.L_x_159:
[----:B-----5:R-:W-:Y:S01]  /*6540*/  LOP3.LUT R21, R21, 0xff, RZ, 0xc0, !PT ;  /* 0x000000ff15157812 */ /* 0x020fe200078ec0ff */
[----:B------:R-:W-:Y:S01]  /*6550*/  BSSY B1, `(.L_x_161) ;  /* 0x000000b000017945 */ /* 0x000fe20003800000 */
[----:B------:R-:W-:Y:S02]  /*6560*/  ISETP.LT.OR P3, PT, R6, 0x79, !P1 ;  /* 0x000000790600780c */ /* 0x000fe40004f61670 */
[----:B------:R-:W-:Y:S02]  /*6570*/  F2FP.F16.E4M3.UNPACK_B R21, R21 ;  /* 0x00000015ff15723e */ /* 0x000fe400020006ff */
[----:B0-2---:R-:W-:-:S03]  /*6580*/  PRMT R4, RZ, 0x7610, R4 ;  /* 0x00007610ff047816 */ /* 0x005fc60000000004 */
[----:B------:R-:W-:-:S05]  /*6590*/  HADD2.F32 R21, -RZ, R21.H0_H0 ;  /* 0x20000015ff157230 */ /* 0x000fca0000004100 */
[----:B------:R-:W-:-:S04]  /*65a0*/  FMUL R21, R21, R12 ;  /* 0x0000000c15157220 */ /* 0x000fc80000400000 */
[----:B------:R-:W-:-:S05]  /*65b0*/  FFMA R21, R20, R10, R21 ;  /* 0x0000000a14157223 */ /* 0x000fca0000000015 */
[----:B------:R-:W-:-:S05]  /*65c0*/  F2FP.SATFINITE.E4M3.F32.PACK_AB_MERGE_C R21, RZ, R21, RZ ;  /* 0x00000015ff15723e */ /* 0x000fca00048070ff */
[----:B------:R0:W-:Y:S01]  /*65d0*/  @!P0 STG.E.U8 desc[UR18][R18.64+0x79], R21 ;  /* 0x0000791512008986 */ /* 0x0001e2000c101112 */
[----:B------:R-:W-:Y:S05]  /*65e0*/  @P3 BRA `(.L_x_162) ;  /* 0x0000000000043947 */ /* 0x000fea0003800000 */
[----:B------:R2:W5:Y:S02]  /*65f0*/  LDG.E.U8 R4, desc[UR18][R24.64+0x78] ;  /* 0x0000781218047981 */ /* 0x000564000c1e1100 */
.L_x_162:
[----:B------:R-:W-:Y:S05]  /*6600*/  BSYNC B1 ;  /* 0x0000000000017941 */ /* 0x000fea0003800000 */
.L_x_161:
        /* <DEDUP_REMOVED lines=12> */
.L_x_164:
[----:B------:R-:W-:Y:S05]  /*66d0*/  BSYNC B1 ;  /* 0x0000000000017941 */ /* 0x000fea0003800000 */
.L_x_163:
[----:B------:R-:W-:Y:S05]  /*66e0*/  @P1 BRA `(.L_x_165) ;  /* 0x0000001000281947 */ /* 0x000fea0003800000 */
[----:B-----5:R-:W-:-:S04]  /*66f0*/  LOP3.LUT R4, R4, 0xff, RZ, 0xc0, !PT ;  /* 0x000000ff04047812 */ /* 0x020fc800078ec0ff */
[----:B------:R-:W-:-:S05]  /*6700*/  F2FP.F16.E4M3.UNPACK_B R4, R4 ;  /* 0x00000004ff04723e */ /* 0x000fca00020006ff */
[----:B0-----:R-:W-:-:S05]  /*6710*/  HADD2.F32 R5, -RZ, R4.H0_H0 ;  /* 0x20000004ff057230 */ /* 0x001fca0000004100 */
[----:B------:R-:W-:-:S04]  /*6720*/  FMUL R5, R5, R12 ;  /* 0x0000000c05057220 */ /* 0x000fc80000400000 */
[----:B------:R-:W-:-:S05]  /*6730*/  FFMA R5, R22, R10, R5 ;  /* 0x0000000a16057223 */ /* 0x000fca0000000005 */
[----:B------:R-:W-:-:S05]  /*6740*/  F2FP.SATFINITE.E4M3.F32.PACK_AB_MERGE_C R5, RZ, R5, RZ ;  /* 0x00000005ff05723e */ /* 0x000fca00048070ff */
[----:B------:R0:W-:Y:S01]  /*6750*/  STG.E.U8 desc[UR18][R16.64+0x79], R5 ;  /* 0x0000790510007986 */ /* 0x0001e2000c101112 */
[----:B------:R-:W-:Y:S05]  /*6760*/  BRA `(.L_x_165) ;  /* 0x0000001000087947 */ /* 0x000fea0003800000 */
.L_x_36:
[----:B------:R-:W-:Y:S01]  /*6770*/  ISETP.GE.AND P1, PT, R30, 0x1, PT ;  /* 0x000000011e00780c */ /* 0x000fe20003f26270 */
[-C--:B------:R-:W-:Y:S01]  /*6780*/  FMUL R149, R149, R10.reuse ;  /* 0x0000000a95957220 */ /* 0x080fe20000400000 */
[-C--:B------:R-:W-:Y:S01]  /*6790*/  FMUL R144, R144, R10.reuse ;  /* 0x0000000a90907220 */ /* 0x080fe20000400000 */
[----:B------:R-:W-:Y:S01]  /*67a0*/  ISETP.GE.AND P0, PT, R30, 0x9, PT ;  /* 0x000000091e00780c */ /* 0x000fe20003f06270 */
[-C--:B------:R-:W-:Y:S01]  /*67b0*/  FMUL R147, R147, R10.reuse ;  /* 0x0000000a93937220 */ /* 0x080fe20000400000 */
[----:B------:R-:W-:Y:S01]  /*67c0*/  ISETP.LT.OR P4, PT, R6, 0x1, !P1 ;  /* 0x000000010600780c */ /* 0x000fe20004f81670 */
[-C--:B------:R-:W-:Y:S01]  /*67d0*/  FMUL R142, R142, R10.reuse ;  /* 0x0000000a8e8e7220 */ /* 0x080fe20000400000 */
[----:B------:R-:W-:Y:S01]  /*67e0*/  ISETP.LT.OR P5, PT, R6, 0x2, !P1 ;  /* 0x000000020600780c */ /* 0x000fe20004fa1670 */
[-C--:B------:R-:W-:Y:S01]  /*67f0*/  FMUL R145, R145, R10.reuse ;  /* 0x0000000a91917220 */ /* 0x080fe20000400000 */
[----:B------:R-:W-:Y:S01]  /*6800*/  F2FP.SATFINITE.E4M3.F32.PACK_AB_MERGE_C R149, RZ, R149, RZ ;  /* 0x00000095ff95723e */ /* 0x000fe200048070ff */
[----:B------:R-:W-:Y:S01]  /*6810*/  FMUL R140, R140, R10 ;  /* 0x0000000a8c8c7220 */ /* 0x000fe20000400000 */
[----:B------:R-:W-:Y:S01]  /*6820*/  F2FP.SATFINITE.E4M3.F32.PACK_AB_MERGE_C R5, RZ, R144, RZ ;  /* 0x00000090ff05723e */ /* 0x000fe200048070ff */
[-C--:B------:R-:W-:Y:S01]  /*6830*/  FMUL R143, R143, R10.reuse ;  /* 0x0000000a8f8f7220 */ /* 0x080fe20000400000 */
[----:B------:R-:W-:Y:S01]  /*6840*/  ISETP.LT.OR P3, PT, R6, 0x1, !P0 ;  /* 0x000000010600780c */ /* 0x000fe20004761670 */
[-C--:B------:R-:W-:Y:S01]  /*6850*/  FMUL R138, R138, R10.reuse ;  /* 0x0000000a8a8a7220 */ /* 0x080fe20000400000 */
[C---:B------:R-:W-:Y:S01]  /*6860*/  ISETP.LT.OR P6, PT, R6.reuse, 0xa, !P1 ;  /* 0x0000000a0600780c */ /* 0x040fe20004fc1670 */
[-C--:B------:R-:W-:Y:S01]  /*6870*/  FMUL R141, R141, R10.reuse ;  /* 0x0000000a8d8d7220 */ /* 0x080fe20000400000 */
[----:B------:R-:W-:Y:S01]  /*6880*/  F2FP.SATFINITE.E4M3.F32.PACK_AB_MERGE_C R147, RZ, R147, RZ ;  /* 0x00000093ff93723e */ /* 0x000fe200048070ff */
[----:B------:R-:W-:Y:S01]  /*6890*/  @!P4 STG.E.U8 desc[UR18][R18.64], R149 ;  /* 0x000000951200c986 */ /* 0x000fe2000c101112 */
[----:B------:R-:W-:Y:S01]  /*68a0*/  ISETP.LT.OR P4, PT, R6, 0x2, !P0 ;  /* 0x000000020600780c */ /* 0x000fe20004781670 */
[----:B------:R-:W-:Y:S01]  /*68b0*/  FMUL R136, R136, R10 ;  /* 0x0000000a88887220 */ /* 0x000fe20000400000 */
[----:B------:R-:W-:Y:S01]  /*68c0*/  F2FP.SATFINITE.E4M3.F32.PACK_AB_MERGE_C R25, RZ, R142, RZ ;  /* 0x0000008eff19723e */ /* 0x000fe200048070ff */
[----:B------:R0:W-:Y:S01]  /*68d0*/  @!P5 STG.E.U8 desc[UR18][R18.64+0x1], R5 ;  /* 0x000001051200d986 */ /* 0x0001e2000c101112 */
[C---:B------:R-:W-:Y:S01]  /*68e0*/  ISETP.LT.OR P5, PT, R6.reuse, 0x9, !P1 ;  /* 0x000000090600780c */ /* 0x040fe20004fa1670 */
[-C--:B------:R-:W-:Y:S01]  /*68f0*/  FMUL R139, R139, R10.reuse ;  /* 0x0000000a8b8b7220 */ /* 0x080fe20000400000 */
[----:B------:R-:W-:Y:S01]  /*6900*/  F2FP.SATFINITE.E4M3.F32.PACK_AB_MERGE_C R145, RZ, R145, RZ ;  /* 0x00000091ff91723e */ /* 0x000fe200048070ff */
[----:B------:R-:W-:Y:S01]  /*6910*/  @!P3 STG.E.U8 desc[UR18][R16.64], R147 ;  /* 0x000000931000b986 */ /* 0x000fe2000c101112 */
[----:B------:R-:W-:Y:S01]  /*6920*/  ISETP.LT.OR P3, PT, R6, 0x9, !P0 ;  /* 0x000000090600780c */ /* 0x000fe20004761670 */
[-C--:B------:R-:W-:Y:S01]  /*6930*/  FMUL R134, R134, R10.reuse ;  /* 0x0000000a86867220 */ /* 0x080fe20000400000 */
[----:B------:R-:W-:Y:S01]  /*6940*/  F2FP.SATFINITE.E4M3.F32.PACK_AB_MERGE_C R143, RZ, R143, RZ ;  /* 0x0000008fff8f723e */ /* 0x000fe200048070ff */
[-C--:B------:R-:W-:Y:S01]  /*6950*/  FMUL R137, R137, R10.reuse ;  /* 0x0000000a89897220 */ /* 0x080fe20000400000 */
[----:B------:R-:W-:Y:S01]  /*6960*/  F2FP.SATFINITE.E4M3.F32.PACK_AB_MERGE_C R141, RZ, R141, RZ ;  /* 0x0000008dff8d723e */ /* 0x000fe200048070ff */
[----:B------:R1:W-:Y:S01]  /*6970*/  @!P4 STG.E.U8 desc[UR18][R16.64+0x1], R25 ;  /* 0x000001191000c986 */ /* 0x0003e2000c101112 */
[----:B------:R-:W-:Y:S01]  /*6980*/  ISETP.LT.OR P4, PT, R6, 0xa, !P0 ;  /* 0x0000000a0600780c */ /* 0x000fe20004781670 */
[----:B------:R-:W-:Y:S01]  /*6990*/  FMUL R132, R132, R10 ;  /* 0x0000000a84847220 */ /* 0x000fe20000400000 */
[----:B0-----:R-:W-:Y:S01]  /*69a0*/  F2FP.SATFINITE.E4M3.F32.PACK_AB_MERGE_C R5, RZ, R140, RZ ;  /* 0x0000008cff05723e */ /* 0x001fe200048070ff */
[----:B------:R-:W-:Y:S01]  /*69b0*/  @!P5 STG.E.U8 desc[UR18][R18.64+0x8], R145 ;  /* 0x000008911200d986 */ /* 0x000fe2000c101112 */
[C---:B------:R-:W-:Y:S01]  /*69c0*/  ISETP.LT.OR P5, PT, R6.reuse, 0x11, !P1 ;  /* 0x000000110600780c */ /* 0x040fe20004fa1670 */
[-C--:B------:R-:W-:Y:S01]  /*69d0*/  FMUL R135, R135, R10.reuse ;  /* 0x0000000a87877220 */ /* 0x080fe20000400000 */
[----:B------:R-:W-:Y:S01]  /*69e0*/  F2FP.SATFINITE.E4M3.F32.PACK_AB_MERGE_C R139, RZ, R139, RZ ;  /* 0x0000008bff8b723e */ /* 0x000fe200048070ff */
[----:B------:R0:W-:Y:S01]  /*69f0*/  @!P6 STG.E.U8 desc[UR18][R18.64+0x9], R5 ;  /* 0x000009051200e986 */ /* 0x0001e2000c101112 */
[----:B------:R-:W-:Y:S01]  /*6a00*/  ISETP.LT.OR P6, PT, R6, 0x12, !P1 ;  /* 0x000000120600780c */ /* 0x000fe20004fc1670 */
[----:B------:R-:W-:Y:S01]  /*6a10*/  FMUL R130, R130, R10 ;  /* 0x0000000a82827220 */ /* 0x000fe20000400000 */
[----:B------:R-:W-:Y:S01]  /*6a20*/  F2FP.SATFINITE.E4M3.F32.PACK_AB_MERGE_C R137, RZ, R137, RZ ;  /* 0x00000089ff89723e */ /* 0x000fe200048070ff */
[----:B------:R-:W-:Y:S01]  /*6a30*/  @!P3 STG.E.U8 desc[UR18][R16.64+0x8], R143 ;  /* 0x0000088f1000b986 */ /* 0x000fe2000c101112 */
[----:B-1----:R-:W-:Y:S01]  /*6a40*/  F2FP.SATFINITE.E4M3.F32.PACK_AB_MERGE_C R25, RZ, R138, RZ ;  /* 0x0000008aff19723e */ /* 0x002fe200048070ff */
[-C--:B------:R-:W-:Y:S01]  /*6a50*/  FMUL R133, R133, R10.reuse ;  /* 0x0000000a85857220 */ /* 0x080fe20000400000 */
[----:B------:R-:W-:Y:S01]  /*6a60*/  ISETP.LT.OR P3, PT, R6, 0x11, !P0 ;  /* 0x000000110600780c */ /* 0x000fe20004761670 */
[-C--:B------:R-:W-:Y:S01]  /*6a70*/  FMUL R128, R128, R10.reuse ;  /* 0x0000000a80807220 */ /* 0x080fe20000400000 */
[----:B------:R-:W-:Y:S01]  /*6a80*/  F2FP.SATFINITE.E4M3.F32.PACK_AB_MERGE_C R135, RZ, R135, RZ ;  /* 0x00000087ff87723e */ /* 0x000fe200048070ff */
[----:B------:R1:W-:Y:S01]  /*6a90*/  @!P4 STG.E.U8 desc[UR18][R16.64+0x9], R25 ;  /* 0x000009191000c986 */ /* 0x0003e2000c101112 */
[C---:B------:R-:W-:Y:S01]  /*6aa0*/  ISETP.LT.OR P4, PT, R6.reuse, 0x12, !P0 ;  /* 0x000000120600780c */ /* 0x040fe20004781670 */
[----:B------:R-:W-:Y:S01]  /*6ab0*/  FMUL R131, R131, R10 ;  /* 0x0000000a83837220 */ /* 0x000fe20000400000 */
[----:B0-----:R-:W-:Y:S01]  /*6ac0*/  F2FP.SATFINITE.E4M3.F32.PACK_AB_MERGE_C R5, RZ, R136, RZ ;  /* 0x00000088ff05723e */ /* 0x001fe200048070ff */
[----:B------:R-:W-:Y:S01]  /*6ad0*/  @!P5 STG.E.U8 desc[UR18][R18.64+0x10], R141 ;  /* 0x0000108d1200d986 */ /* 0x000fe2000c101112 */
[----:B------:R-:W-:Y:S01]  /*6ae0*/  ISETP.LT.OR P5, PT, R6, 0x19, !P1 ;  /* 0x000000190600780c */ /* 0x000fe20004fa1670 */
[-C--:B------:R-:W-:Y:S01]  /*6af0*/  FMUL R126, R126, R10.reuse ;  /* 0x0000000a7e7e7220 */ /* 0x080fe20000400000 */
[----:B------:R-:W-:Y:S01]  /*6b00*/  F2FP.SATFINITE.E4M3.F32.PACK_AB_MERGE_C R133, RZ, R133, RZ ;  /* 0x00000085ff85723e */ /* 0x000fe200048070ff */
[----:B------:R0:W-:Y:S01]  /*6b10*/  @!P6 STG.E.U8 desc[UR18][R18.64+0x11], R5 ;  /* 0x000011051200e986 */ /* 0x0001e2000c101112 */
[----:B------:R-:W-:Y:S01]  /*6b20*/  ISETP.LT.OR P6, PT, R6, 0x1a, !P1 ;  /* 0x0000001a0600780c */ /* 0x000fe20004fc1670 */
[-C--:B------:R-:W-:Y:S01]  /*6b30*/  FMUL R129, R129, R10.reuse ;  /* 0x0000000a81817220 */ /* 0x080fe20000400000 */
[----:B------:R-:W-:Y:S01]  /*6b40*/  FMUL R124, R124, R10 ;  /* 0x0000000a7c7c7220 */ /* 0x000fe20000400000 */
[----:B-1----:R-:W-:Y:S01]  /*6b50*/  F2FP.SATFINITE.E4M3.F32.PACK_AB_MERGE_C R25, RZ, R134, RZ ;  /* 0x00000086ff19723e */ /* 0x002fe200048070ff */
[----:B------:R-:W-:Y:S01]  /*6b60*/  @!P3 STG.E.U8 desc[UR18][R16.64+0x10], R139 ;  /* 0x0000108b1000b986 */ /* 0x000fe2000c101112 */
[C---:B------:R-:W-:Y:S01]  /*6b70*/  ISETP.LT.OR P3, PT, R6.reuse, 0x19, !P0 ;  /* 0x000000190600780c */ /* 0x040fe20004761670 */
        /* <DEDUP_REMOVED lines=37> */
[-C--:B------:R-:W-:Y:S01]  /*6dd0*/  FMUL R112, R112, R10.reuse ;  /* 0x0000000a70707220 */ /* 0x080fe20000400000 */
        /* <DEDUP_REMOVED lines=81> */
[C---:B------:R-:W-:Y:S01]  /*72f0*/  ISETP.LT.OR P6, PT, R6.reuse, 0x52, !P1 ;  /* 0x000000520600780c */ /* 0x040fe20004fc1670 */
        /* <DEDUP_REMOVED lines=22> */
[----:B------:R-:W-:-:S02]  /*7460*/  ISETP.LT.OR P3, PT, R6, 0x59, !P0 ;  /* 0x000000590600780c */ /* 0x000fc40004761670 */
[----:B------:R-:W-:Y:S01]  /*7470*/  F2FP.SATFINITE.E4M3.F32.PACK_AB_MERGE_C R91, RZ, R91, RZ ;  /* 0x0000005bff5b723e */ /* 0x000fe200048070ff */
[----:B------:R1:W-:Y:S01]  /*7480*/  @!P4 STG.E.U8 desc[UR18][R16.64+0x51], R25 ;  /* 0x000051191000c986 */ /* 0x0003e2000c101112 */
[C---:B------:R-:W-:Y:S02]  /*7490*/  ISETP.LT.OR P4, PT, R6.reuse, 0x5a, !P0 ;  /* 0x0000005a0600780c */ /* 0x040fe40004781670 */
[----:B0-----:R-:W-:Y:S01]  /*74a0*/  F2FP.SATFINITE.E4M3.F32.PACK_AB_MERGE_C R5, RZ, R100, RZ ;  /* 0x00000064ff05723e */ /* 0x001fe200048070ff */
[----:B------:R-:W-:Y:S01]  /*74b0*/  @!P5 STG.E.U8 desc[UR18][R18.64+0x58], R105 ;  /* 0x000058691200d986 */ /* 0x000fe2000c101112 */
[C---:B------:R-:W-:Y:S02]  /*74c0*/  ISETP.LT.OR P5, PT, R6.reuse, 0x61, !P1 ;  /* 0x000000610600780c */ /* 0x040fe40004fa1670 */
[----:B------:R-:W-:Y:S01]  /*74d0*/  F2FP.SATFINITE.E4M3.F32.PACK_AB_MERGE_C R21, RZ, R21, RZ ;  /* 0x00000015ff15723e */ /* 0x000fe200048070ff */
[----:B------:R0:W-:Y:S01]  /*74e0*/  @!P6 STG.E.U8 desc[UR18][R18.64+0x59], R5 ;  /* 0x000059051200e986 */ /* 0x0001e2000c101112 */
[----:B------:R-:W-:-:S02]  /*74f0*/  ISETP.LT.OR P6, PT, R6, 0x62, !P1 ;  /* 0x000000620600780c */ /* 0x000fc40004fc1670 */
[----:B------:R-:W-:Y:S01]  /*7500*/  F2FP.SATFINITE.E4M3.F32.PACK_AB_MERGE_C R23, RZ, R23, RZ ;  /* 0x00000017ff17723e */ /* 0x000fe200048070ff */
[----:B------:R-:W-:Y:S01]  /*7510*/  @!P3 STG.E.U8 desc[UR18][R16.64+0x58], R103 ;  /* 0x000058671000b986 */ /* 0x000fe2000c101112 */
[----:B-1----:R-:W-:Y:S02]  /*7520*/  F2FP.SATFINITE.E4M3.F32.PACK_AB_MERGE_C R25, RZ, R98, RZ ;  /* 0x00000062ff19723e */ /* 0x002fe400048070ff */
[C---:B------:R-:W-:Y:S02]  /*7530*/  ISETP.LT.OR P3, PT, R6.reuse, 0x61, !P0 ;  /* 0x000000610600780c */ /* 0x040fe40004761670 */
[----:B------:R-:W-:Y:S01]  /*7540*/  F2FP.SATFINITE.E4M3.F32.PACK_AB_MERGE_C R27, RZ, R22, RZ ;  /* 0x00000016ff1b723e */ /* 0x000fe200048070ff */
[----:B------:R1:W-:Y:S01]  /*7550*/  @!P4 STG.E.U8 desc[UR18][R16.64+0x59], R25 ;  /* 0x000059191000c986 */ /* 0x0003e2000c101112 */
[C---:B------:R-:W-:Y:S02]  /*7560*/  ISETP.LT.OR P4, PT, R6.reuse, 0x62, !P0 ;  /* 0x000000620600780c */ /* 0x040fe40004781670 */
[----:B0-----:R-:W-:Y:S01]  /*7570*/  F2FP.SATFINITE.E4M3.F32.PACK_AB_MERGE_C R5, RZ, R96, RZ ;  /* 0x00000060ff05723e */ /* 0x001fe200048070ff */
[----:B------:R-:W-:Y:S01]  /*7580*/  @!P5 STG.E.U8 desc[UR18][R18.64+0x60], R101 ;  /* 0x000060651200d986 */ /* 0x000fe2000c101112 */
[----:B------:R-:W-:-:S03]  /*7590*/  ISETP.LT.OR P5, PT, R6, 0x69, !P1 ;  /* 0x000000690600780c */ /* 0x000fc60004fa1670 */
[----:B------:R0:W-:Y:S01]  /*75a0*/  @!P6 STG.E.U8 desc[UR18][R18.64+0x61], R5 ;  /* 0x000061051200e986 */ /* 0x0001e2000c101112 */
[C---:B------:R-:W-:Y:S02]  /*75b0*/  ISETP.LT.OR P6, PT, R6.reuse, 0x6a, !P1 ;  /* 0x0000006a0600780c */ /* 0x040fe40004fc1670 */
[----:B-1----:R-:W-:Y:S01]  /*75c0*/  F2FP.SATFINITE.E4M3.F32.PACK_AB_MERGE_C R25, RZ, R94, RZ ;  /* 0x0000005eff19723e */ /* 0x002fe200048070ff */
[----:B------:R-:W-:Y:S01]  /*75d0*/  @!P3 STG.E.U8 desc[UR18][R16.64+0x60], R99 ;  /* 0x000060631000b986 */ /* 0x000fe2000c101112 */
[----:B------:R-:W-:-:S03]  /*75e0*/  ISETP.LT.OR P3, PT, R6, 0x69, !P0 ;  /* 0x000000690600780c */ /* 0x000fc60004761670 */
        /* <DEDUP_REMOVED lines=12> */
[C---:B------:R-:W-:Y:S01]  /*76b0*/  ISETP.LT.OR P1, PT, R6.reuse, 0x7a, !P1 ;  /* 0x0000007a0600780c */ /* 0x040fe20004f21670 */
[----:B------:R2:W-:Y:S01]  /*76c0*/  @!P5 STG.E.U8 desc[UR18][R18.64+0x70], R93 ;  /* 0x0000705d1200d986 */ /* 0x0005e2000c101112 */
[C---:B------:R-:W-:Y:S02]  /*76d0*/  ISETP.LT.OR P5, PT, R6.reuse, 0x72, !P0 ;  /* 0x000000720600780c */ /* 0x040fe400047a1670 */
[----:B0-----:R-:W-:Y:S01]  /*76e0*/  F2FP.SATFINITE.E4M3.F32.PACK_AB_MERGE_C R5, RZ, R88, RZ ;  /* 0x00000058ff05723e */ /* 0x001fe200048070ff */
[----:B------:R2:W-:Y:S01]  /*76f0*/  @!P6 STG.E.U8 desc[UR18][R18.64+0x71], R89 ;  /* 0x000071591200e986 */ /* 0x0005e2000c101112 */
[C---:B------:R-:W-:Y:S02]  /*7700*/  ISETP.LT.OR P6, PT, R6.reuse, 0x79, !P0 ;  /* 0x000000790600780c */ /* 0x040fe400047c1670 */
[----:B------:R-:W-:Y:S01]  /*7710*/  ISETP.LT.OR P0, PT, R6, 0x7a, !P0 ;  /* 0x0000007a0600780c */ /* 0x000fe20004701670 */
[----:B------:R2:W-:Y:S01]  /*7720*/  @!P3 STG.E.U8 desc[UR18][R16.64+0x70], R91 ;  /* 0x0000705b1000b986 */ /* 0x0005e2000c101112 */
[----:B-1----:R-:W-:-:S05]  /*7730*/  F2FP.SATFINITE.E4M3.F32.PACK_AB_MERGE_C R25, RZ, R20, RZ ;  /* 0x00000014ff19723e */ /* 0x002fca00048070ff */
[----:B------:R2:W-:Y:S04]  /*7740*/  @!P5 STG.E.U8 desc[UR18][R16.64+0x71], R5 ;  /* 0x000071051000d986 */ /* 0x0005e8000c101112 */
[----:B------:R2:W-:Y:S04]  /*7750*/  @!P4 STG.E.U8 desc[UR18][R18.64+0x78], R21 ;  /* 0x000078151200c986 */ /* 0x0005e8000c101112 */
[----:B------:R2:W-:Y:S04]  /*7760*/  @!P1 STG.E.U8 desc[UR18][R18.64+0x79], R25 ;  /* 0x0000791912009986 */ /* 0x0005e8000c101112 */
[----:B------:R2:W-:Y:S04]  /*7770*/  @!P6 STG.E.U8 desc[UR18][R16.64+0x78], R23 ;  /* 0x000078171000e986 */ /* 0x0005e8000c101112 */
[----:B------:R2:W-:Y:S02]  /*7780*/  @!P0 STG.E.U8 desc[UR18][R16.64+0x79], R27 ;  /* 0x0000791b10008986 */ /* 0x0005e4000c101112 */
.L_x_165:
[----:B------:R-:W-:Y:S05]  /*7790*/  BSYNC B0 ;  /* 0x0000000000007941 */ /* 0x000fea0003800000 */
.L_x_35:
[C---:B------:R-:W-:Y:S01]  /*77a0*/  LEA R2, P0, R8.reuse, R2, 0x1 ;  /* 0x0000000208027211 */ /* 0x040fe200078008ff */
[----:B------:R-:W-:Y:S01]  /*77b0*/  ULDC.64 UR6, c[0x0][0x650] ;  /* 0x0001940000067ab9 */ /* 0x000fe20000000a00 */
[----:B-----5:R-:W-:Y:S01]  /*77c0*/  IMAD.U32 R4, RZ, RZ, UR16 ;  /* 0x00000010ff047e24 */ /* 0x020fe2000f8e00ff */
[----:B0-2---:R-:W-:Y:S01]  /*77d0*/  PRMT R16, RZ, 0x7610, R16 ;  /* 0x00007610ff107816 */ /* 0x005fe20000000010 */
[----:B------:R-:W-:Y:S01]  /*77e0*/  IMAD.MOV.U32 R6, RZ, RZ, -0x1 ;  /* 0xffffffffff067424 */ /* 0x000fe200078e00ff */
[----:B------:R-:W-:Y:S01]  /*77f0*/  LEA.HI.X R3, R8, R3, R0, 0x1, P0 ;  /* 0x0000000308037211 */ /* 0x000fe200000f0c00 */
[----:B------:R0:W-:Y:S01]  /*7800*/  SYNCS.ARRIVE.TRANS64.A1T0 RZ, [R4+UR22], RZ ;  /* 0x000000ff04ff79a7 */ /* 0x0001e20008100016 */
[----:B------:R-:W-:Y:S01]  /*7810*/  ISETP.GE.U32.AND P0, PT, R2, UR6, PT ;  /* 0x0000000602007c0c */ /* 0x000fe2000bf06070 */
[----:B------:R-:W-:-:S03]  /*7820*/  IMAD.MOV.U32 R5, RZ, RZ, -0x1 ;  /* 0xffffffffff057424 */ /* 0x000fc600078e00ff */
[----:B------:R-:W-:Y:S01]  /*7830*/  ISETP.GE.U32.AND.EX P0, PT, R3, UR7, PT, P0 ;  /* 0x0000000703007c0c */ /* 0x000fe2000bf06100 */
[----:B0-----:R-:W-:-:S12]  /*7840*/  IMAD.MOV.U32 R4, RZ, RZ, -0x1 ;  /* 0xffffffffff047424 */ /* 0x001fd800078e00ff */
[----:B------:R-:W-:Y:S05]  /*7850*/  @P0 BRA `(.L_x_166) ;  /* 0x0000000400600947 */ /* 0x000fea0003800000 */
[----:B------:R-:W0:Y:S01]  /*7860*/  S2R R26, SR_CTAID.X ;  /* 0x00000000001a7919 */ /* 0x000e220000002500 */
[----:B------:R-:W2:Y:S01]  /*7870*/  LDC.64 R20, c[0x0][0x628] ;  /* 0x00018a00ff147b82 */ /* 0x000ea20000000a00 */
[----:B------:R-:W-:Y:S01]  /*7880*/  ULDC UR6, c[0x0][0x150] ;  /* 0x0000540000067ab9 */ /* 0x000fe20000000800 */
[----:B-1--4-:R-:W-:Y:S01]  /*7890*/  IMAD.MOV.U32 R18, RZ, RZ, R2 ;  /* 0x000000ffff127224 */ /* 0x012fe200078e0002 */
[----:B------:R-:W1:Y:S01]  /*78a0*/  S2R R28, SR_CTAID.Y ;  /* 0x00000000001c7919 */ /* 0x000e620000002600 */
[----:B------:R-:W-:-:S04]  /*78b0*/  IMAD.MOV.U32 R19, RZ, RZ, R3 ;  /* 0x000000ffff137224 */ /* 0x000fc800078e0003 */
[----:B------:R-:W4:Y:S08]  /*78c0*/  LDC R29, c[0x0][0x144] ;  /* 0x00005100ff1d7b82 */ /* 0x000f300000000800 */
[----:B------:R-:W1:Y:S08]  /*78d0*/  LDC R6, c[0x0][0x630] ;  /* 0x00018c00ff067b82 */ /* 0x000e700000000800 */
[----:B---3--:R-:W3:Y:S01]  /*78e0*/  LDC.64 R24, c[0x0][0x620] ;  /* 0x00018800ff187b82 */ /* 0x008ee20000000a00 */
[----:B--2---:R-:W-:-:S04]  /*78f0*/  ISETP.NE.U32.AND P0, PT, R20, RZ, PT ;  /* 0x000000ff1400720c */ /* 0x004fc80003f05070 */
[----:B------:R-:W-:Y:S02]  /*7900*/  ISETP.NE.AND.EX P0, PT, R21, RZ, PT, P0 ;  /* 0x000000ff1500720c */ /* 0x000fe40003f05300 */
[----:B0-----:R-:W-:-:S05]  /*7910*/  I2FP.F32.U32 R4, R26 ;  /* 0x0000001a00047245 */ /* 0x001fca0000201000 */
[----:B------:R-:W-:-:S04]  /*7920*/  FMUL R4, R4, UR6 ;  /* 0x0000000604047c20 */ /* 0x000fc80008400000 */
[----:B------:R0:W2:Y:S02]  /*7930*/  F2I.U32.TRUNC.NTZ R27, R4 ;  /* 0x00000004001b7305 */ /* 0x0000a4000020f000 */
[----:B-1--4-:R-:W-:Y:S05]  /*7940*/  @!P0 BRA `(.L_x_167) ;  /* 0x0000000000288947 */ /* 0x012fea0003800000 */
[----:B------:R-:W1:Y:S02]  /*7950*/  LDC R5, c[0x0][0x634] ;  /* 0x00018d00ff057b82 */ /* 0x000e640000000800 */
[----:B-1----:R-:W-:-:S05]  /*7960*/  IADD3 R19, P0, R2, R5, RZ ;  /* 0x0000000502137210 */ /* 0x002fca0007f1e0ff */
[----:B------:R-:W-:-:S04]  /*7970*/  IMAD.X R23, RZ, RZ, R3, P0 ;  /* 0x000000ffff177224 */ /* 0x000fc800000e0603 */
[----:B0-----:R-:W-:-:S04]  /*7980*/  IMAD.WIDE.U32 R4, R23, R20, RZ ;  /* 0x0000001417047225 */ /* 0x001fc800078e00ff */
[----:B------:R-:W-:-:S04]  /*7990*/  IMAD.WIDE.U32 R16, P0, R19, R21, R4 ;  /* 0x0000001513107225 */ /* 0x000fc80007800004 */
[----:B------:R-:W-:-:S04]  /*79a0*/  IMAD.WIDE.U32 R4, R19, R20, RZ ;  /* 0x0000001413047225 */ /* 0x000fc800078e00ff */
[----:B------:R-:W-:Y:S01]  /*79b0*/  IMAD.X R19, RZ, RZ, RZ, P0 ;  /* 0x000000ffff137224 */ /* 0x000fe200000e06ff */
[----:B------:R-:W-:Y:S01]  /*79c0*/  IADD3 RZ, P0, R5, R16, RZ ;  /* 0x0000001005ff7210 */ /* 0x000fe20007f1e0ff */
[----:B------:R-:W-:-:S04]  /*79d0*/  IMAD.MOV.U32 R18, RZ, RZ, R17 ;  /* 0x000000ffff127224 */ /* 0x000fc800078e0011 */
[----:B------:R-:W-:-:S08]  /*79e0*/  IMAD.WIDE.U32.X R18, R23, R21, R18, P0 ;  /* 0x0000001517127225 */ /* 0x000fd000000e0412 */
.L_x_167:
[-CC-:B------:R-:W-:Y:S01]  /*79f0*/  SHF.R.U64 R22, R18, R6.reuse, R19.reuse ;  /* 0x0000000612167219 */ /* 0x180fe20000001213 */
[----:B------:R-:W1:Y:S01]  /*7a00*/  LDC.64 R32, c[0x0][0x640] ;  /* 0x00019000ff207b82 */ /* 0x000e620000000a00 */
[----:B0-----:R-:W-:Y:S01]  /*7a10*/  SHF.R.U32.HI R4, RZ, R6, R19 ;  /* 0x00000006ff047219 */ /* 0x001fe20000011613 */
[----:B--2---:R-:W-:Y:S01]  /*7a20*/  IMAD.MOV R27, RZ, RZ, -R27 ;  /* 0x000000ffff1b7224 */ /* 0x004fe200078e0a1b */
[----:B------:R-:W-:Y:S01]  /*7a30*/  IADD3 R17, P0, RZ, -R22, RZ ;  /* 0x80000016ff117210 */ /* 0x000fe20007f1e0ff */
[----:B------:R-:W-:Y:S01]  /*7a40*/  ULDC UR6, c[0x0][0x154] ;  /* 0x0000550000067ab9 */ /* 0x000fe20000000800 */
[----:B------:R-:W-:Y:S02]  /*7a50*/  IMAD.MOV.U32 R19, RZ, RZ, 0x1 ;  /* 0x00000001ff137424 */ /* 0x000fe400078e00ff */
[----:B------:R-:W-:Y:S01]  /*7a60*/  IMAD R27, R29, R27, R26 ;  /* 0x0000001b1d1b7224 */ /* 0x000fe200078e021a */
[----:B------:R-:W0:Y:S01]  /*7a70*/  LDC R16, c[0x0][0x618] ;  /* 0x00018600ff107b82 */ /* 0x000e220000000800 */
[----:B------:R-:W-:-:S04]  /*7a80*/  IMAD.X R5, RZ, RZ, ~R4, P0 ;  /* 0x000000ffff057224 */ /* 0x000fc800000e0e04 */
[-C--:B---3--:R-:W-:Y:S02]  /*7a90*/  IMAD R6, R5, R24.reuse, RZ ;  /* 0x0000001805067224 */ /* 0x088fe400078e02ff */
[C---:B------:R-:W-:Y:S01]  /*7aa0*/  IMAD.WIDE.U32 R4, R17.reuse, R24, R2 ;  /* 0x0000001811047225 */ /* 0x040fe200078e0002 */
[----:B------:R-:W2:Y:S03]  /*7ab0*/  LDC R18, c[0x0][0x608] ;  /* 0x00018200ff127b82 */ /* 0x000ea60000000800 */
[----:B------:R-:W-:Y:S01]  /*7ac0*/  IMAD R17, R17, R25, R6 ;  /* 0x0000001911117224 */ /* 0x000fe200078e0206 */
[----:B------:R-:W-:-:S03]  /*7ad0*/  I2FP.F32.U32 R6, R28 ;  /* 0x0000001c00067245 */ /* 0x000fc60000201000 */
[----:B------:R-:W-:Y:S01]  /*7ae0*/  IMAD.IADD R5, R5, 0x1, R17 ;  /* 0x0000000105057824 */ /* 0x000fe200078e0211 */
[----:B------:R-:W3:Y:S01]  /*7af0*/  LDC R30, c[0x0][0x658] ;  /* 0x00019600ff1e7b82 */ /* 0x000ee20000000800 */
[----:B-1----:R-:W-:Y:S01]  /*7b00*/  ISETP.NE.U32.AND P0, PT, R32, RZ, PT ;  /* 0x000000ff2000720c */ /* 0x002fe20003f05070 */
[----:B------:R-:W-:-:S03]  /*7b10*/  IMAD.MOV.U32 R17, RZ, RZ, -0x1 ;  /* 0xffffffffff117424 */ /* 0x000fc600078e00ff */
[----:B------:R-:W-:-:S03]  /*7b20*/  ISETP.NE.AND.EX P0, PT, R33, RZ, PT, P0 ;  /* 0x000000ff2100720c */ /* 0x000fc60003f05300 */
[----:B------:R-:W1:Y:S01]  /*7b30*/  LDC R25, c[0x0][0x148] ;  /* 0x00005200ff197b82 */ /* 0x000e620000000800 */
[-CC-:B0-----:R-:W-:Y:S02]  /*7b40*/  SHF.R.U64 R20, R4, R16.reuse, R5.reuse ;  /* 0x0000001004147219 */ /* 0x181fe40000001205 */
[----:B------:R-:W-:Y:S01]  /*7b50*/  SHF.R.U32.HI R5, RZ, R16, R5 ;  /* 0x00000010ff057219 */ /* 0x000fe20000011605 */
[----:B------:R-:W-:-:S04]  /*7b60*/  FMUL R16, R6, UR6 ;  /* 0x0000000606107c20 */ /* 0x000fc80008400000 */
[----:B------:R-:W0:Y:S01]  /*7b70*/  LDC R26, c[0x0][0x600] ;  /* 0x00018000ff1a7b82 */ /* 0x000e220000000800 */
[----:B------:R4:W0:Y:S01]  /*7b80*/  F2I.U32.TRUNC.NTZ R23, R16 ;  /* 0x0000001000177305 */ /* 0x000822000020f000 */
[-CC-:B--2---:R-:W-:Y:S02]  /*7b90*/  SHF.R.U64 R6, R20, R18.reuse, R5.reuse ;  /* 0x0000001214067219 */ /* 0x184fe40000001205 */
[----:B------:R-:W-:-:S04]  /*7ba0*/  SHF.R.U32.HI R5, RZ, R18, R5 ;  /* 0x00000012ff057219 */ /* 0x000fc80000011605 */
[----:B------:R-:W2:Y:S01]  /*7bb0*/  LDC R31, c[0x0][0x648] ;  /* 0x00019200ff1f7b82 */ /* 0x000ea20000000800 */
[-CC-:B---3--:R-:W-:Y:S02]  /*7bc0*/  SHF.R.U64 R24, R6, R30.reuse, R5.reuse ;  /* 0x0000001e06187219 */ /* 0x188fe40000001205 */
[-C--:B------:R-:W-:Y:S02]  /*7bd0*/  SHF.L.U32 R17, R17, R30.reuse, RZ ;  /* 0x0000001e11117219 */ /* 0x080fe400000006ff */
[-C--:B------:R-:W-:Y:S01]  /*7be0*/  SHF.R.U32.HI R5, RZ, R30.reuse, R5 ;  /* 0x0000001eff057219 */ /* 0x080fe20000011605 */
[----:B------:R-:W-:Y:S01]  /*7bf0*/  IMAD.MOV.U32 R4, RZ, RZ, R24 ;  /* 0x000000ffff047224 */ /* 0x000fe200078e0018 */
[----:B------:R-:W-:Y:S01]  /*7c00*/  SHF.L.U32 R30, R19, R30, RZ ;  /* 0x0000001e131e7219 */ /* 0x000fe200000006ff */
[----:B------:R-:W3:Y:S01]  /*7c10*/  LDC R34, c[0x0][0x638] ;  /* 0x00018e00ff227b82 */ /* 0x000ee20000000800 */
[----:B------:R-:W-:-:S07]  /*7c20*/  LOP3.LUT R29, RZ, R17, RZ, 0x33, !PT ;  /* 0x00000011ff1d7212 */ /* 0x000fce00078e33ff */
[----:B------:R-:W0:Y:S01]  /*7c30*/  LDC R35, c[0x0][0x610] ;  /* 0x00018400ff237b82 */ /* 0x000e220000000800 */
        /* <DEDUP_REMOVED lines=11> */
.L_x_168:
[----:B--2---:R-:W-:Y:S01]  /*7cf0*/  SHF.R.U64 R4, R4, R31, R5 ;  /* 0x0000001f04047219 */ /* 0x004fe20000001205 */
[----:B0-----:R-:W-:Y:S01]  /*7d00*/  VIADD R19, R26, 0xffffffff ;  /* 0xffffffff1a137836 */ /* 0x001fe20000000000 */
[----:B------:R-:W-:Y:S01]  /*7d10*/  LOP3.LUT R17, R6, R29, RZ, 0xc0, !PT ;  /* 0x0000001d06117212 */ /* 0x000fe200078ec0ff */
[----:B------:R-:W-:Y:S02]  /*7d20*/  IMAD.MOV R23, RZ, RZ, -R23 ;  /* 0x000000ffff177224 */ /* 0x000fe400078e0a17 */
[----:B------:R-:W-:Y:S02]  /*7d30*/  IMAD.MOV R5, RZ, RZ, -R4 ;  /* 0x000000ffff057224 */ /* 0x000fe400078e0a04 */
[----:B------:R-:W-:Y:S01]  /*7d40*/  IMAD R6, R30, R4, R17 ;  /* 0x000000041e067224 */ /* 0x000fe200078e0211 */
[----:B------:R-:W-:Y:S01]  /*7d50*/  LOP3.LUT R17, R20, R19, RZ, 0xc0, !PT ;  /* 0x0000001314117212 */ /* 0x000fe200078ec0ff */
[----:B-1----:R-:W-:Y:S02]  /*7d60*/  @P2 IMAD R27, R25, R23, R28 ;  /* 0x00000017191b2224 */ /* 0x002fe400078e021c */
[----:B---3--:R-:W-:-:S02]  /*7d70*/  IMAD R4, R5, R34, R24 ;  /* 0x0000002205047224 */ /* 0x008fc400078e0218 */
[----:B------:R-:W-:Y:S02]  /*7d80*/  IMAD R6, R6, R35, R27 ;  /* 0x0000002306067224 */ /* 0x000fe400078e021b */
[----:B------:R-:W-:Y:S02]  /*7d90*/  IMAD R17, R4, R26, R17 ;  /* 0x0000001a04117224 */ /* 0x000fe400078e0211 */
[----:B------:R-:W-:Y:S02]  /*7da0*/  IMAD.MOV.U32 R16, RZ, RZ, 0x1 ;  /* 0x00000001ff107424 */ /* 0x000fe400078e00ff */
[----:B------:R-:W-:Y:S01]  /*7db0*/  IMAD.MOV.U32 R4, RZ, RZ, R22 ;  /* 0x000000ffff047224 */ /* 0x000fe200078e0016 */
[----:B------:R-:W-:Y:S02]  /*7dc0*/  SEL R5, R17, R6, !P2 ;  /* 0x0000000611057207 */ /* 0x000fe40005000000 */
[----:B------:R-:W-:-:S07]  /*7dd0*/  SEL R6, R6, R17, !P2 ;  /* 0x0000001106067207 */ /* 0x000fce0005000000 */
.L_x_166:
[----:B------:R-:W-:Y:S02]  /*7de0*/  LOP3.LUT P0, RZ, R16, 0xff, RZ, 0xc0, !PT ;  /* 0x000000ff10ff7812 */ /* 0x000fe4000780c0ff */
[----:B------:R-:W-:-:S11]  /*7df0*/  LOP3.LUT R148, R148, 0x1, RZ, 0x3c, !PT ;  /* 0x0000000194947812 */ /* 0x000fd600078e3cff */
[----:B------:R-:W-:Y:S05]  /*7e00*/  @P0 BRA `(.L_x_169) ;  /* 0xffffff94007c0947 */ /* 0x000fea000383ffff */
[----:B------:R-:W-:Y:S05]  /*7e10*/  EXIT ;  /* 0x000000000000794d */ /* 0x000fea0003800000 */
.L_x_13:
[----:B------:R-:W-:-:S08]  /*7e20*/  ISETP.NE.AND P0, PT, R20, RZ, PT ;  /* 0x000000ff1400720c */ /* 0x000fd00003f05270 */
[----:B-----5:R-:W0:-:S00]  /*7e30*/  USETMAXREG.DEALLOC.CTAPOOL 0x28 ;  /* 0x00000028000079c8 */ /* 0x020e0000080e0500 */
[----:B------:R-:W-:Y:S05]  /*7e40*/  @P0 EXIT ;  /* 0x000000000000094d */ /* 0x000fea0003800000 */
[----:B0-----:R-:W-:Y:S01]  /*7e50*/  LOP3.LUT P0, RZ, R16, 0xff, RZ, 0xc0, !PT ;  /* 0x000000ff10ff7812 */ /* 0x001fe2000780c0ff */
[----:B------:R-:W-:Y:S02]  /*7e60*/  IMAD.MOV.U32 R12, RZ, RZ, 0x1 ;  /* 0x00000001ff0c7424 */ /* 0x000fe400078e00ff */
[----:B------:R-:W-:-:S10]  /*7e70*/  IMAD.MOV.U32 R15, RZ, RZ, RZ ;  /* 0x000000ffff0f7224 */ /* 0x000fd400078e00ff */
[----:B------:R-:W-:Y:S05]  /*7e80*/  @!P0 BRA `(.L_x_170) ;  /* 0x0000000c00088947 */ /* 0x000fea0003800000 */
[----:B------:R-:W-:Y:S01]  /*7e90*/  LOP3.LUT P0, RZ, R13, 0x1f, RZ, 0xc0, !PT ;  /* 0x0000001f0dff7812 */ /* 0x000fe2000780c0ff */
[----:B------:R-:W-:Y:S01]  /*7ea0*/  ULDC UR5, c[0x0][0x658] ;  /* 0x0001960000057ab9 */ /* 0x000fe20000000800 */
[----:B------:R-:W-:Y:S01]  /*7eb0*/  UMOV UR6, 0xffffffff ;  /* 0xffffffff00067882 */ /* 0x000fe20000000000 */
[----:B------:R-:W-:Y:S01]  /*7ec0*/  BSSY B0, `(.L_x_170) ;  /* 0x00000be000007945 */ /* 0x000fe20003800000 */
[----:B------:R-:W-:Y:S01]  /*7ed0*/  USHF.L.U32 UR6, UR6, UR5, URZ ;  /* 0x0000000506067299 */ /* 0x000fe2000800063f */
[C---:B------:R-:W-:Y:S01]  /*7ee0*/  ISETP.NE.AND P3, PT, R11.reuse, RZ, PT ;  /* 0x000000ff0b00720c */ /* 0x040fe20003f65270 */
[----:B------:R-:W-:Y:S01]  /*7ef0*/  IMAD.MOV.U32 R14, RZ, RZ, 0x1 ;  /* 0x00000001ff0e7424 */ /* 0x000fe200078e00ff */
[----:B------:R-:W-:Y:S01]  /*7f00*/  ISETP.NE.OR P0, PT, R11, RZ, !P0 ;  /* 0x000000ff0b00720c */ /* 0x000fe20004705670 */
[----:B------:R-:W-:Y:S01]  /*7f10*/  IMAD.MOV.U32 R12, RZ, RZ, 0x1 ;  /* 0x00000001ff0c7424 */ /* 0x000fe200078e00ff */
[----:B------:R-:W-:Y:S01]  /*7f20*/  LOP3.LUT R13, R7, 0x2, RZ, 0xfc, !PT ;  /* 0x00000002070d7812 */ /* 0x000fe200078efcff */
[----:B------:R-:W-:Y:S01]  /*7f30*/  IMAD.MOV.U32 R15, RZ, RZ, RZ ;  /* 0x000000ffff0f7224 */ /* 0x000fe200078e00ff */
[----:B------:R-:W-:Y:S01]  /*7f40*/  ULDC UR4, c[0x0][0x600] ;  /* 0x0001800000047ab9 */ /* 0x000fe20000000800 */
[----:B------:R-:W-:Y:S01]  /*7f50*/  UMOV UR7, 0x1 ;  /* 0x0000000100077882 */ /* 0x000fe20000000000 */
[----:B------:R-:W-:-:S02]  /*7f60*/  UIADD3 UR22, UR13, 0x1, URZ ;  /* 0x000000010d167890 */ /* 0x000fc4000fffe03f */
[----:B------:R-:W-:Y:S02]  /*7f70*/  UIADD3 UR16, UR4, -0x1, URZ ;  /* 0xffffffff04107890 */ /* 0x000fe4000fffe03f */
[----:B------:R-:W-:Y:S02]  /*7f80*/  USHF.L.U32 UR18, UR7, UR5, URZ ;  /* 0x0000000507127299 */ /* 0x000fe4000800063f */
[----:B------:R-:W-:Y:S01]  /*7f90*/  ULOP3.LUT UR17, URZ, UR6, URZ, 0x33, !UPT ;  /* 0x000000063f117292 */ /* 0x000fe2000f8e333f */
[----:B------:R-:W-:-:S11]  /*7fa0*/  ULDC.64 UR20, c[0x0][0x198] ;  /* 0x0000660000147ab9 */ /* 0x000fd60000000a00 */
.L_x_182:
[----:B------:R-:W-:-:S03]  /*7fb0*/  UMOV UR4, 0xffffffff ;  /* 0xffffffff00047882 */ /* 0x000fc60000000000 */
[----:B------:R-:W-:Y:S05]  /*7fc0*/  BRA.DIV UR4, `(.L_x_171) ;  /* 0x0000000e04fc7947 */ /* 0x000fea000b800000 */
[----:B------:R-:W-:-:S13]  /*7fd0*/  ELECT P1, URZ, PT ;  /* 0x00000000003f782f */ /* 0x000fda0003820000 */
.L_x_196:
[----:B------:R-:W0:Y:S01]  /*7fe0*/  LDC R10, c[0x0][0x28c] ;  /* 0x0000a300ff0a7b82 */ /* 0x000e220000000800 */
[----:B------:R-:W-:Y:S01]  /*7ff0*/  BSSY B1, `(.L_x_172) ;  /* 0x0000037000017945 */ /* 0x000fe20003800000 */
[----:B0-----:R-:W-:-:S13]  /*8000*/  ISETP.LT.OR P1, PT, R10, 0x1, !P1 ;  /* 0x000000010a00780c */ /* 0x001fda0004f21670 */
[----:B------:R-:W-:Y:S05]  /*8010*/  @P1 BRA `(.L_x_173) ;  /* 0x0000000000d01947 */ /* 0x000fea0003800000 */
[----:B------:R-:W-:Y:S02]  /*8020*/  IMAD.SHL.U32 R16, R5, 0x80, RZ ;  /* 0x0000008005107824 */ /* 0x000fe400078e00ff */
[----:B------:R-:W-:Y:S02]  /*8030*/  IMAD.SHL.U32 R17, R6, 0x40, RZ ;  /* 0x0000004006117824 */ /* 0x000fe400078e00ff */
[----:B------:R-:W-:Y:S02]  /*8040*/  IMAD.MOV.U32 R18, RZ, RZ, RZ ;  /* 0x000000ffff127224 */ /* 0x000fe400078e00ff */
[----:B------:R-:W-:Y:S02]  /*8050*/  IMAD.U32 R20, RZ, RZ, UR22 ;  /* 0x00000016ff147e24 */ /* 0x000fe4000f8e00ff */
[----:B------:R-:W-:Y:S02]  /*8060*/  IMAD.MOV.U32 R5, RZ, RZ, R12 ;  /* 0x000000ffff057224 */ /* 0x000fe400078e000c */
[----:B------:R-:W-:-:S07]  /*8070*/  IMAD.MOV.U32 R6, RZ, RZ, R15 ;  /* 0x000000ffff067224 */ /* 0x000fce00078e000f */
.L_x_177:
[----:B------:R-:W0:Y:S01]  /*8080*/  S2R R11, SR_CgaCtaId ;  /* 0x00000000000b7919 */ /* 0x000e220000008800 */
[----:B------:R-:W-:-:S04]  /*8090*/  MOV R10, 0x400 ;  /* 0x00000400000a7802 */ /* 0x000fc80000000f00 */
[----:B0-----:R-:W-:Y:S02]  /*80a0*/  LEA R21, R11, R10, 0x18 ;  /* 0x0000000a0b157211 */ /* 0x001fe400078ec0ff */
[----:B------:R-:W-:Y:S01]  /*80b0*/  SHF.L.U32 R10, R5, 0x1f, RZ ;  /* 0x0000001f050a7819 */ /* 0x000fe200000006ff */
[----:B------:R-:W0:Y:S02]  /*80c0*/  @!P3 LDC R11, c[0x0][0x500] ;  /* 0x00014000ff0bbb82 */ /* 0x000e240000000800 */
[----:B------:R-:W-:-:S04]  /*80d0*/  IMAD R19, R6, 0x8, R21 ;  /* 0x0000000806137824 */ /* 0x000fc800078e0215 */
[----:B------:R-:W1:Y:S02]  /*80e0*/  SYNCS.PHASECHK.TRANS64.TRYWAIT P1, [R19+URZ+0x28], R10 ;  /* 0x0000280a130075a7 */ /* 0x000e64000802017f */
[----:B-1----:R-:W-:Y:S05]  /*80f0*/  @!P1 BRA `(.L_x_174) ;  /* 0x0000000c00d09947 */ /* 0x002fea0003800000 */
.L_x_197:
[----:B-1----:R-:W-:Y:S01]  /*8100*/  PRMT R10, R13, 0x9910, RZ ;  /* 0x000099100d0a7816 */ /* 0x002fe200000000ff */
[----:B0-----:R0:W-:Y:S03]  /*8110*/  @!P3 SYNCS.ARRIVE.TRANS64 RZ, [R19+URZ], R11 ;  /* 0x0000000b13ffb9a7 */ /* 0x0011e6000800003f */
[----:B------:R-:W-:-:S13]  /*8120*/  ISETP.NE.AND P1, PT, R10, 0x2, PT ;  /* 0x000000020a00780c */ /* 0x000fda0003f25270 */
[----:B0-----:R-:W-:Y:S05]  /*8130*/  @P1 BRA `(.L_x_175) ;  /* 0x0000000000041947 */ /* 0x001fea0003800000 */
[----:B------:R-:W-:Y:S01]  /*8140*/  BPT.TRAP 0x1 ;  /* 0x000000040000795c */ /* 0x000fe20000300000 */
.L_x_175:
[----:B------:R-:W-:Y:S05]  /*8150*/  @P0 BRA `(.L_x_176) ;  /* 0x0000000000040947 */ /* 0x000fea0003800000 */
[----:B------:R-:W-:Y:S01]  /*8160*/  BPT.TRAP 0x1 ;  /* 0x000000040000795c */ /* 0x000fe20000300000 */
.L_x_176:
[C-C-:B------:R-:W-:Y:S01]  /*8170*/  IMAD R10, R6.reuse, 0x800, R21.reuse ;  /* 0x00000800060a7824 */ /* 0x140fe200078e0215 */
[----:B------:R-:W-:Y:S01]  /*8180*/  R2UR UR9, R19 ;  /* 0x00000000130972ca */ /* 0x000fe200000e0000 */
[----:B------:R-:W-:Y:S01]  /*8190*/  IMAD R21, R6, 0x1000, R21 ;  /* 0x0000100006157824 */ /* 0x000fe200078e0215 */
[----:B------:R-:W-:Y:S01]  /*81a0*/  UIADD3 UR4, UP0, UR20, 0xf0, URZ ;  /* 0x000000f014047890 */ /* 0x000fe2000ff1e03f */
[----:B------:R-:W-:Y:S01]  /*81b0*/  VIADD R20, R20, 0xffffffff ;  /* 0xffffffff14147836 */ /* 0x000fe20000000000 */
[----:B------:R-:W-:Y:S01]  /*81c0*/  R2UR UR5, R10 ;  /* 0x000000000a0572ca */ /* 0x000fe200000e0000 */
[----:B------:R-:W-:Y:S01]  /*81d0*/  UIADD3 UR24, UP1, UR20, 0x1f0, URZ ;  /* 0x000001f014187890 */ /* 0x000fe2000ff3e03f */
[----:B------:R-:W-:Y:S01]  /*81e0*/  R2UR UR8, R21 ;  /* 0x00000000150872ca */ /* 0x000fe200000e0000 */
[----:B------:R-:W-:Y:S01]  /*81f0*/  VIADD R6, R6, 0x1 ;  /* 0x0000000106067836 */ /* 0x000fe20000000000 */
[----:B------:R-:W-:Y:S01]  /*8200*/  R2UR UR11, R17 ;  /* 0x00000000110b72ca */ /* 0x000fe200000e0000 */
[----:B------:R-:W-:Y:S01]  /*8210*/  UIADD3.X UR25, URZ, UR21, URZ, UP1, !UPT ;  /* 0x000000153f197290 */ /* 0x000fe20008ffe43f */
[----:B------:R-:W-:Y:S01]  /*8220*/  R2UR UR10, R18 ;  /* 0x00000000120a72ca */ /* 0x000fe200000e0000 */
[----:B------:R-:W-:Y:S01]  /*8230*/  UMOV UR6, 0x0 ;  /* 0x0000000000067882 */ /* 0x000fe20000000000 */
[----:B------:R-:W-:Y:S01]  /*8240*/  R2UR UR12, R4 ;  /* 0x00000000040c72ca */ /* 0x000fe200000e0000 */
[----:B------:R-:W-:Y:S01]  /*8250*/  UMOV UR7, 0x10000000 ;  /* 0x1000000000077882 */ /* 0x000fe20000000000 */
[----:B------:R-:W-:Y:S01]  /*8260*/  R2UR UR19, R16 ;  /* 0x00000000101372ca */ /* 0x000fe200000e0000 */
[----:B------:R-:W-:Y:S01]  /*8270*/  VIADD R18, R18, 0x20 ;  /* 0x0000002012127836 */ /* 0x000fe20000000000 */
[----:B------:R-:W-:Y:S01]  /*8280*/  ISETP.GT.AND P4, PT, R20, 0x1, PT ;  /* 0x000000011400780c */ /* 0x000fe20003f84270 */
[----:B------:R-:W-:Y:S01]  /*8290*/  UIADD3 UR14, UR5, 0x180, URZ ;  /* 0x00000180050e7890 */ /* 0x000fe2000fffe03f */
[----:B------:R-:W-:Y:S01]  /*82a0*/  ISETP.NE.AND P1, PT, R6, 0x5, PT ;  /* 0x000000050600780c */ /* 0x000fe20003f25270 */
[----:B------:R-:W-:-:S02]  /*82b0*/  UIADD3.X UR5, URZ, UR21, URZ, UP0, !UPT ;  /* 0x000000153f057290 */ /* 0x000fc400087fe43f */
[----:B------:R-:W-:Y:S01]  /*82c0*/  UIADD3 UR15, UR8, 0x2980, URZ ;  /* 0x00002980080f7890 */ /* 0x000fe2000fffe03f */
[----:B------:R-:W-:Y:S02]  /*82d0*/  SEL R10, RZ, 0x1, P1 ;  /* 0x00000001ff0a7807 */ /* 0x000fe40000800000 */
[----:B------:R-:W-:Y:S01]  /*82e0*/  UMOV UR8, UR14 ;  /* 0x0000000e00087c82 */ /* 0x000fe20008000000 */
[----:B------:R-:W-:Y:S02]  /*82f0*/  SEL R6, R6, RZ, P1 ;  /* 0x000000ff06067207 */ /* 0x000fe40000800000 */
[----:B------:R-:W-:Y:S01]  /*8300*/  LOP3.LUT R5, R5, R10, RZ, 0x3c, !PT ;  /* 0x0000000a05057212 */ /* 0x000fe200078e3cff */
[----:B------:R0:W-:Y:S02]  /*8310*/  UTMALDG.3D [UR8], [UR4], desc[UR6] ;  /* 0x00000608040075b4 */ /* 0x0001e40008011000 */
[----:B0-----:R-:W-:Y:S01]  /*8320*/  UMOV UR8, UR15 ;  /* 0x0000000f00087c82 */ /* 0x001fe20008000000 */
[----:B------:R-:W-:-:S02]  /*8330*/  UMOV UR11, UR19 ;  /* 0x00000013000b7c82 */ /* 0x000fc40008000000 */
[----:B------:R0:W-:Y:S02]  /*8340*/  UTMALDG.3D [UR8], [UR24], desc[UR6] ;  /* 0x00000608180075b4 */ /* 0x0001e40008011000 */
[----:B0-----:R-:W-:Y:S05]  /*8350*/  @P4 BRA `(.L_x_177) ;  /* 0xfffffffc00484947 */ /* 0x001fea000383ffff */
.L_x_173:
[----:B------:R-:W-:Y:S05]  /*8360*/  BSYNC B1 ;  /* 0x0000000000017941 */ /* 0x000fea0003800000 */
.L_x_172:
[----:B------:R-:W-:Y:S01]  /*8370*/  LOP3.LUT P5, RZ, R14, 0xff, RZ, 0xc0, !PT ;  /* 0x000000ff0eff7812 */ /* 0x000fe200078ac0ff */
[----:B------:R-:W-:Y:S01]  /*8380*/  VIADD R6, R15, UR13 ;  /* 0x0000000d0f067c36 */ /* 0x000fe20008000000 */
[----:B------:R-:W-:Y:S01]  /*8390*/  ULDC.64 UR4, c[0x0][0x650] ;  /* 0x0001940000047ab9 */ /* 0x000fe20000000a00 */
[----:B------:R-:W-:Y:S01]  /*83a0*/  IMAD.U32 R11, RZ, RZ, UR13 ;  /* 0x0000000dff0b7e24 */ /* 0x000fe2000f8e00ff */
[----:B------:R-:W-:Y:S01]  /*83b0*/  UISETP.GE.U32.AND UP0, UPT, UR13, 0x5, UPT ;  /* 0x000000050d00788c */ /* 0x000fe2000bf06070 */
[----:B------:R-:W-:Y:S01]  /*83c0*/  BSSY B1, `(.L_x_178) ;  /* 0x000006b000017945 */ /* 0x000fe20003800000 */
[----:B------:R-:W-:Y:S02]  /*83d0*/  ISETP.GT.U32.AND P1, PT, R6, 0x4, PT ;  /* 0x000000040600780c */ /* 0x000fe40003f24070 */
[----:B------:R-:W-:Y:S02]  /*83e0*/  PRMT R14, RZ, 0x7610, R14 ;  /* 0x00007610ff0e7816 */ /* 0x000fe4000000000e */
[----:B------:R-:W-:-:S02]  /*83f0*/  ISETP.LT.U32.AND P1, PT, R11, 0x5, P1 ;  /* 0x000000050b00780c */ /* 0x000fc40000f21070 */
[----:B------:R-:W-:Y:S01]  /*8400*/  PLOP3.LUT P4, PT, PT, PT, UP0, 0x80, 0x0 ;  /* 0x000000000000781c */ /* 0x000fe20003f8f008 */
[----:B------:R-:W0:Y:S01]  /*8410*/  @P5 S2R R5, SR_CgaCtaId ;  /* 0x0000000000055919 */ /* 0x000e220000008800 */
[----:B------:R-:W-:-:S04]  /*8420*/  @P5 MOV R4, 0x400 ;  /* 0x0000040000045802 */ /* 0x000fc80000000f00 */
[----:B0-----:R-:W-:Y:S01]  /*8430*/  @P5 LEA R10, R5, R4, 0x18 ;  /* 0x00000004050a5211 */ /* 0x001fe200078ec0ff */
[----:B------:R-:W-:-:S03]  /*8440*/  IMAD.WIDE.U32 R4, R6, -0x33333333, RZ ;  /* 0xcccccccd06047825 */ /* 0x000fc600078e00ff */
[----:B------:R0:W-:Y:S01]  /*8450*/  @P5 SYNCS.ARRIVE.TRANS64.A1T0 RZ, [R10+URZ+0x88], RZ ;  /* 0x000088ff0aff59a7 */ /* 0x0001e2000810003f */
[----:B------:R-:W-:Y:S01]  /*8460*/  IADD3 R2, P5, R2, R8, RZ ;  /* 0x0000000802027210 */ /* 0x000fe20007fbe0ff */
[----:B------:R-:W-:Y:S01]  /*8470*/  IMAD.MOV.U32 R4, RZ, RZ, -0x1 ;  /* 0xffffffffff047424 */ /* 0x000fe200078e00ff */
[----:B------:R-:W-:Y:S02]  /*8480*/  SHF.R.U32.HI R11, RZ, 0x2, R5 ;  /* 0x00000002ff0b7819 */ /* 0x000fe40000011605 */
[----:B------:R-:W-:Y:S01]  /*8490*/  SEL R5, RZ, 0x1, !P1 ;  /* 0x00000001ff057807 */ /* 0x000fe20004800000 */
[----:B------:R-:W-:Y:S01]  /*84a0*/  IMAD.X R3, R3, 0x1, R0, P5 ;  /* 0x0000000103037824 */ /* 0x000fe200028e0600 */
[----:B------:R-:W-:Y:S01]  /*84b0*/  ISETP.GE.U32.AND P1, PT, R2, UR4, PT ;  /* 0x0000000402007c0c */ /* 0x000fe2000bf26070 */
[----:B------:R-:W-:Y:S01]  /*84c0*/  IMAD R15, R11, -0x5, R6 ;  /* 0xfffffffb0b0f7824 */ /* 0x000fe200078e0206 */
[----:B------:R-:W-:Y:S01]  /*84d0*/  LOP3.LUT R12, R12, R5, RZ, 0x3c, !PT ;  /* 0x000000050c0c7212 */ /* 0x000fe200078e3cff */
[----:B------:R-:W-:Y:S01]  /*84e0*/  IMAD.MOV.U32 R6, RZ, RZ, -0x1 ;  /* 0xffffffffff067424 */ /* 0x000fe200078e00ff */
[----:B------:R-:W-:Y:S01]  /*84f0*/  ISETP.GE.U32.AND.EX P1, PT, R3, UR5, PT, P1 ;  /* 0x0000000503007c0c */ /* 0x000fe2000bf26110 */
[----:B------:R-:W-:Y:S01]  /*8500*/  IMAD.MOV.U32 R5, RZ, RZ, -0x1 ;  /* 0xffffffffff057424 */ /* 0x000fe200078e00ff */
[----:B------:R-:W-:-:S02]  /*8510*/  @P4 LOP3.LUT R12, R12, 0x1, R11, 0x78, !PT ;  /* 0x000000010c0c4812 */ /* 0x000fc400078e780b */
[----:B0-----:R-:W-:-:S09]  /*8520*/  PRMT R10, RZ, 0x7610, R10 ;  /* 0x00007610ff0a7816 */ /* 0x001fd2000000000a */
[----:B------:R-:W-:Y:S05]  /*8530*/  @P1 BRA `(.L_x_179) ;  /* 0x00000004004c1947 */ /* 0x000fea0003800000 */
[----:B------:R-:W0:Y:S01]  /*8540*/  S2R R17, SR_CTAID.X ;  /* 0x0000000000117919 */ /* 0x000e220000002500 */
[----:B------:R-:W-:Y:S01]  /*8550*/  ULDC.64 UR4, c[0x0][0x628] ;  /* 0x00018a0000047ab9 */ /* 0x000fe20000000a00 */
[----:B------:R-:W1:Y:S01]  /*8560*/  LDC R18, c[0x0][0x144] ;  /* 0x00005100ff127b82 */ /* 0x000e620000000800 */
[----:B------:R-:W-:Y:S01]  /*8570*/  ISETP.NE.U32.AND P1, PT, RZ, UR4, PT ;  /* 0x00000004ff007c0c */ /* 0x000fe2000bf25070 */
[----:B------:R-:W2:Y:S01]  /*8580*/  S2R R6, SR_CTAID.Y ;  /* 0x0000000000067919 */ /* 0x000ea20000002600 */
[----:B------:R-:W-:Y:S01]  /*8590*/  ULDC UR6, c[0x0][0x150] ;  /* 0x0000540000067ab9 */ /* 0x000fe20000000800 */
[----:B------:R-:W-:Y:S01]  /*85a0*/  ULDC UR7, c[0x0][0x630] ;  /* 0x00018c0000077ab9 */ /* 0x000fe20000000800 */
[----:B------:R-:W-:Y:S01]  /*85b0*/  ISETP.NE.AND.EX P1, PT, RZ, UR5, PT, P1 ;  /* 0x00000005ff007c0c */ /* 0x000fe2000bf25310 */
[----:B------:R-:W-:Y:S01]  /*85c0*/  IMAD.MOV.U32 R4, RZ, RZ, R2 ;  /* 0x000000ffff047224 */ /* 0x000fe200078e0002 */
[----:B0-----:R-:W-:-:S05]  /*85d0*/  I2FP.F32.U32 R5, R17 ;  /* 0x0000001100057245 */ /* 0x001fca0000201000 */
[----:B------:R-:W-:Y:S01]  /*85e0*/  FMUL R20, R5, UR6 ;  /* 0x0000000605147c20 */ /* 0x000fe20008400000 */
[----:B------:R-:W-:-:S05]  /*85f0*/  IMAD.MOV.U32 R5, RZ, RZ, R3 ;  /* 0x000000ffff057224 */ /* 0x000fca00078e0003 */
[----:B--2---:R-:W-:Y:S05]  /*8600*/  @!P1 BRA `(.L_x_180) ;  /* 0x0000000000289947 */ /* 0x004fea0003800000 */
[----:B------:R-:W-:Y:S02]  /*8610*/  ULDC UR6, c[0x0][0x634] ;  /* 0x00018d0000067ab9 */ /* 0x000fe40000000800 */
[----:B------:R-:W-:-:S05]  /*8620*/  IADD3 R5, P1, R2, UR6, RZ ;  /* 0x0000000602057c10 */ /* 0x000fca000ff3e0ff */
[----:B------:R-:W-:-:S04]  /*8630*/  IMAD.X R19, RZ, RZ, R3, P1 ;  /* 0x000000ffff137224 */ /* 0x000fc800008e0603 */
[----:B------:R-:W-:-:S04]  /*8640*/  IMAD.WIDE.U32 R10, R19, UR4, RZ ;  /* 0x00000004130a7c25 */ /* 0x000fc8000f8e00ff */
[----:B------:R-:W-:-:S04]  /*8650*/  IMAD.WIDE.U32 R10, P1, R5, UR5, R10 ;  /* 0x00000005050a7c25 */ /* 0x000fc8000f82000a */
[----:B------:R-:W-:-:S04]  /*8660*/  IMAD.WIDE.U32 R4, R5, UR4, RZ ;  /* 0x0000000405047c25 */ /* 0x000fc8000f8e00ff */
[----:B------:R-:W-:Y:S01]  /*8670*/  IMAD.MOV.U32 R4, RZ, RZ, R11 ;  /* 0x000000ffff047224 */ /* 0x000fe200078e000b */
[----:B------:R-:W-:Y:S01]  /*8680*/  IADD3 RZ, P4, R5, R10, RZ ;  /* 0x0000000a05ff7210 */ /* 0x000fe20007f9e0ff */
[----:B------:R-:W-:-:S04]  /*8690*/  IMAD.X R5, RZ, RZ, RZ, P1 ;  /* 0x000000ffff057224 */ /* 0x000fc800008e06ff */
[----:B------:R-:W-:-:S08]  /*86a0*/  IMAD.WIDE.U32.X R4, R19, UR5, R4, P4 ;  /* 0x0000000513047c25 */ /* 0x000fd0000a0e0404 */
.L_x_180:
[--C-:B------:R-:W-:Y:S01]  /*86b0*/  SHF.R.U64 R16, R4, UR7, R5.reuse ;  /* 0x0000000704107c19 */ /* 0x100fe20008001205 */
[----:B------:R-:W0:Y:S01]  /*86c0*/  F2I.U32.TRUNC.NTZ R20, R20 ;  /* 0x0000001400147305 */ /* 0x000e22000020f000 */
[----:B------:R-:W-:Y:S01]  /*86d0*/  SHF.R.U32.HI R4, RZ, UR7, R5 ;  /* 0x00000007ff047c19 */ /* 0x000fe20008011605 */
[----:B------:R-:W-:Y:S01]  /*86e0*/  ULDC.64 UR4, c[0x0][0x620] ;  /* 0x0001880000047ab9 */ /* 0x000fe20000000a00 */
[----:B------:R-:W-:Y:S01]  /*86f0*/  IADD3 R11, P1, RZ, -R16, RZ ;  /* 0x80000010ff0b7210 */ /* 0x000fe20007f3e0ff */
[----:B------:R-:W-:Y:S01]  /*8700*/  ULDC.64 UR6, c[0x0][0x640] ;  /* 0x0001900000067ab9 */ /* 0x000fe20000000a00 */
[----:B------:R-:W2:Y:S03]  /*8710*/  LDC R21, c[0x0][0x148] ;  /* 0x00005200ff157b82 */ /* 0x000ea60000000800 */
[----:B------:R-:W-:Y:S01]  /*8720*/  IMAD.X R4, RZ, RZ, ~R4, P1 ;  /* 0x000000ffff047224 */ /* 0x000fe200008e0e04 */
[----:B------:R-:W-:-:S03]  /*8730*/  ISETP.NE.U32.AND P1, PT, RZ, UR6, PT ;  /* 0x00000006ff007c0c */ /* 0x000fc6000bf25070 */
[----:B------:R-:W-:Y:S01]  /*8740*/  IMAD R10, R4, UR4, RZ ;  /* 0x00000004040a7c24 */ /* 0x000fe2000f8e02ff */
[----:B------:R-:W-:Y:S01]  /*8750*/  ISETP.NE.AND.EX P1, PT, RZ, UR7, PT, P1 ;  /* 0x00000007ff007c0c */ /* 0x000fe2000bf25310 */
[----:B------:R-:W-:Y:S01]  /*8760*/  IMAD.WIDE.U32 R4, R11, UR4, R2 ;  /* 0x000000040b047c25 */ /* 0x000fe2000f8e0002 */
[----:B------:R-:W-:-:S03]  /*8770*/  ULDC UR4, c[0x0][0x618] ;  /* 0x0001860000047ab9 */ /* 0x000fc60000000800 */
[----:B------:R-:W-:Y:S01]  /*8780*/  IMAD R11, R11, UR5, R10 ;  /* 0x000000050b0b7c24 */ /* 0x000fe2000f8e020a */
[----:B------:R-:W-:Y:S01]  /*8790*/  ULDC UR5, c[0x0][0x154] ;  /* 0x0000550000057ab9 */ /* 0x000fe20000000800 */
[----:B0-----:R-:W-:Y:S02]  /*87a0*/  IMAD.MOV R10, RZ, RZ, -R20 ;  /* 0x000000ffff0a7224 */ /* 0x001fe400078e0a14 */
[----:B------:R-:W-:Y:S02]  /*87b0*/  IMAD.IADD R5, R5, 0x1, R11 ;  /* 0x0000000105057824 */ /* 0x000fe400078e020b */
[----:B-1----:R-:W-:Y:S01]  /*87c0*/  IMAD R17, R18, R10, R17 ;  /* 0x0000000a12117224 */ /* 0x002fe200078e0211 */
[----:B------:R-:W-:Y:S02]  /*87d0*/  I2FP.F32.U32 R10, R6 ;  /* 0x00000006000a7245 */ /* 0x000fe40000201000 */
[--C-:B------:R-:W-:Y:S02]  /*87e0*/  SHF.R.U64 R18, R4, UR4, R5.reuse ;  /* 0x0000000404127c19 */ /* 0x100fe40008001205 */
[----:B------:R-:W-:Y:S01]  /*87f0*/  SHF.R.U32.HI R5, RZ, UR4, R5 ;  /* 0x00000004ff057c19 */ /* 0x000fe20008011605 */
[----:B------:R-:W-:Y:S01]  /*8800*/  FMUL R10, R10, UR5 ;  /* 0x000000050a0a7c20 */ /* 0x000fe20008400000 */
[----:B------:R-:W-:-:S02]  /*8810*/  ULDC UR4, c[0x0][0x608] ;  /* 0x0001820000047ab9 */ /* 0x000fc40000000800 */
[--C-:B------:R-:W-:Y:S01]  /*8820*/  SHF.R.U64 R20, R18, UR4, R5.reuse ;  /* 0x0000000412147c19 */ /* 0x100fe20008001205 */
[----:B------:R0:W1:Y:S01]  /*8830*/  F2I.U32.TRUNC.NTZ R22, R10 ;  /* 0x0000000a00167305 */ /* 0x000062000020f000 */
[----:B------:R-:W-:Y:S01]  /*8840*/  SHF.R.U32.HI R5, RZ, UR4, R5 ;  /* 0x00000004ff057c19 */ /* 0x000fe20008011605 */
[----:B------:R-:W-:-:S03]  /*8850*/  ULDC UR4, c[0x0][0x658] ;  /* 0x0001960000047ab9 */ /* 0x000fc60000000800 */
[--C-:B------:R-:W-:Y:S02]  /*8860*/  SHF.R.U64 R19, R20, UR4, R5.reuse ;  /* 0x0000000414137c19 */ /* 0x100fe40008001205 */
[----:B------:R-:W-:-:S03]  /*8870*/  SHF.R.U32.HI R23, RZ, UR4, R5 ;  /* 0x00000004ff177c19 */ /* 0x000fc60008011605 */
[----:B------:R-:W-:Y:S02]  /*8880*/  IMAD.MOV.U32 R4, RZ, RZ, R19 ;  /* 0x000000ffff047224 */ /* 0x000fe400078e0013 */
[----:B------:R-:W-:Y:S01]  /*8890*/  IMAD.MOV.U32 R5, RZ, RZ, R23 ;  /* 0x000000ffff057224 */ /* 0x000fe200078e0017 */
[----:B0-----:R-:W-:Y:S06]  /*88a0*/  @!P1 BRA `(.L_x_181) ;  /* 0x0000000000289947 */ /* 0x001fec0003800000 */
        /* <DEDUP_REMOVED lines=10> */
.L_x_181:
[----:B------:R-:W-:Y:S01]  /*8950*/  ULDC UR4, c[0x0][0x648] ;  /* 0x0001920000047ab9 */ /* 0x000fe20000000800 */
[----:B-1----:R-:W-:Y:S01]  /*8960*/  IMAD.MOV R22, RZ, RZ, -R22 ;  /* 0x000000ffff167224 */ /* 0x002fe200078e0a16 */
[----:B------:R-:W-:Y:S01]  /*8970*/  SHF.R.U64 R5, R4, UR4, R5 ;  /* 0x0000000404057c19 */ /* 0x000fe20008001205 */
[----:B------:R-:W-:Y:S01]  /*8980*/  ULDC UR4, c[0x0][0x638] ;  /* 0x00018e0000047ab9 */ /* 0x000fe20000000800 */
[----:B------:R-:W-:Y:S01]  /*8990*/  LOP3.LUT R4, R20, UR17, RZ, 0xc0, !PT ;  /* 0x0000001114047c12 */ /* 0x000fe2000f8ec0ff */
[----:B--2---:R-:W-:Y:S01]  /*89a0*/  @P2 IMAD R17, R21, R22, R6 ;  /* 0x0000001615112224 */ /* 0x004fe200078e0206 */
[----:B------:R-:W-:Y:S01]  /*89b0*/  LOP3.LUT R18, R18, UR16, RZ, 0xc0, !PT ;  /* 0x0000001012127c12 */ /* 0x000fe2000f8ec0ff */
[----:B------:R-:W-:Y:S01]  /*89c0*/  IMAD.MOV R6, RZ, RZ, -R5 ;  /* 0x000000ffff067224 */ /* 0x000fe200078e0a05 */
[----:B------:R-:W-:Y:S01]  /*89d0*/  ULDC UR5, c[0x0][0x610] ;  /* 0x0001840000057ab9 */ /* 0x000fe20000000800 */
[----:B------:R-:W-:Y:S02]  /*89e0*/  IMAD R4, R5, UR18, R4 ;  /* 0x0000001205047c24 */ /* 0x000fe4000f8e0204 */
[----:B------:R-:W-:Y:S01]  /*89f0*/  IMAD R19, R6, UR4, R19 ;  /* 0x0000000406137c24 */ /* 0x000fe2000f8e0213 */
[----:B------:R-:W-:Y:S01]  /*8a00*/  ULDC UR4, c[0x0][0x600] ;  /* 0x0001800000047ab9 */ /* 0x000fe20000000800 */
[----:B------:R-:W-:-:S02]  /*8a10*/  IMAD R17, R4, UR5, R17 ;  /* 0x0000000504117c24 */ /* 0x000fc4000f8e0211 */
[----:B------:R-:W-:Y:S02]  /*8a20*/  IMAD R6, R19, UR4, R18 ;  /* 0x0000000413067c24 */ /* 0x000fe4000f8e0212 */
[----:B------:R-:W-:Y:S02]  /*8a30*/  IMAD.MOV.U32 R10, RZ, RZ, 0x1 ;  /* 0x00000001ff0a7424 */ /* 0x000fe400078e00ff */
[----:B------:R-:W-:Y:S01]  /*8a40*/  IMAD.MOV.U32 R4, RZ, RZ, R16 ;  /* 0x000000ffff047224 */ /* 0x000fe200078e0010 */
[----:B------:R-:W-:Y:S02]  /*8a50*/  SEL R5, R6, R17, !P2 ;  /* 0x0000001106057207 */ /* 0x000fe40005000000 */
[----:B------:R-:W-:-:S07]  /*8a60*/  SEL R6, R17, R6, !P2 ;  /* 0x0000000611067207 */ /* 0x000fce0005000000 */
.L_x_179:
[----:B------:R-:W-:Y:S05]  /*8a70*/  BSYNC B1 ;  /* 0x0000000000017941 */ /* 0x000fea0003800000 */
.L_x_178:
[----:B------:R-:W-:-:S13]  /*8a80*/  LOP3.LUT P1, RZ, R10, 0xff, RZ, 0xc0, !PT ;  /* 0x000000ff0aff7812 */ /* 0x000fda000782c0ff */
[----:B------:R-:W-:Y:S05]  /*8a90*/  @P1 BRA `(.L_x_182) ;  /* 0xfffffff400441947 */ /* 0x000fea000383ffff */
[----:B------:R-:W-:Y:S05]  /*8aa0*/  BSYNC B0 ;  /* 0x0000000000007941 */ /* 0x000fea0003800000 */
.L_x_170:
[----:B------:R-:W-:-:S03]  /*8ab0*/  UMOV UR4, 0xffffffff ;  /* 0xffffffff00047882 */ /* 0x000fc60000000000 */
[----:B------:R-:W-:Y:S05]  /*8ac0*/  BRA.DIV UR4, `(.L_x_183) ;  /* 0x0000000604707947 */ /* 0x000fea000b800000 */
[----:B------:R-:W-:-:S13]  /*8ad0*/  ELECT P0, URZ, PT ;  /* 0x00000000003f782f */ /* 0x000fda0003800000 */
.L_x_200:
[----:B------:R-:W-:Y:S04]  /*8ae0*/  BSSY B0, `(.L_x_184) ;  /* 0x0000034000007945 */ /* 0x000fe80003800000 */
[----:B------:R-:W-:Y:S05]  /*8af0*/  @!P0 BRA `(.L_x_185) ;  /* 0x0000000000c88947 */ /* 0x000fea0003800000 */
[----:B------:R-:W-:-:S04]  /*8b00*/  LOP3.LUT R7, R7, 0x2, RZ, 0xfc, !PT ;  /* 0x0000000207077812 */ /* 0x000fc800078efcff */
[----:B------:R-:W-:-:S13]  /*8b10*/  ISETP.NE.AND P0, PT, R7, 0x3, PT ;  /* 0x000000030700780c */ /* 0x000fda0003f05270 */
[----:B------:R-:W-:Y:S05]  /*8b20*/  @!P0 BRA `(.L_x_186) ;  /* 0x0000000000048947 */ /* 0x000fea0003800000 */
[----:B------:R-:W-:Y:S01]  /*8b30*/  BPT.TRAP 0x1 ;  /* 0x000000040000795c */ /* 0x000fe20000300000 */
.L_x_186:
[----:B------:R-:W0:Y:S01]  /*8b40*/  S2R R3, SR_CgaCtaId ;  /* 0x0000000000037919 */ /* 0x000e220000008800 */
[----:B------:R-:W-:Y:S02]  /*8b50*/  MOV R0, 0x400 ;  /* 0x0000040000007802 */ /* 0x000fe40000000f00 */
[----:B------:R-:W-:Y:S02]  /*8b60*/  SHF.L.U32 R2, R12, 0x1f, RZ ;  /* 0x0000001f0c027819 */ /* 0x000fe400000006ff */
[----:B0-----:R-:W-:-:S05]  /*8b70*/  LEA R0, R3, R0, 0x18 ;  /* 0x0000000003007211 */ /* 0x001fca00078ec0ff */
[----:B------:R-:W-:-:S04]  /*8b80*/  VIADD R0, R0, 0x28 ;  /* 0x0000002800007836 */ /* 0x000fc80000000000 */
[C---:B------:R-:W-:Y:S02]  /*8b90*/  IMAD R5, R15.reuse, 0x8, R0 ;  /* 0x000000080f057824 */ /* 0x040fe400078e0200 */
[----:B------:R-:W-:Y:S02]  /*8ba0*/  VIADD R15, R15, 0x1 ;  /* 0x000000010f0f7836 */ /* 0x000fe40000000000 */
[----:B------:R-:W0:Y:S03]  /*8bb0*/  SYNCS.PHASECHK.TRANS64.TRYWAIT P0, [R5+URZ], R2 ;  /* 0x00000002050075a7 */ /* 0x000e26000800017f */
[----:B------:R-:W-:-:S04]  /*8bc0*/  ISETP.NE.AND P1, PT, R15, 0x5, PT ;  /* 0x000000050f00780c */ /* 0x000fc80003f25270 */
[----:B------:R-:W-:Y:S02]  /*8bd0*/  SEL R3, RZ, 0x1, P1 ;  /* 0x00000001ff037807 */ /* 0x000fe40000800000 */
[----:B------:R-:W-:Y:S02]  /*8be0*/  SEL R15, R15, RZ, P1 ;  /* 0x000000ff0f0f7207 */ /* 0x000fe40000800000 */
[----:B------:R-:W-:-:S03]  /*8bf0*/  LOP3.LUT R12, R12, R3, RZ, 0x3c, !PT ;  /* 0x000000030c0c7212 */ /* 0x000fc600078e3cff */
[----:B------:R-:W-:Y:S01]  /*8c00*/  IMAD R7, R15, 0x8, R0 ;  /* 0x000000080f077824 */ /* 0x000fe200078e0200 */
[----:B------:R-:W-:Y:S01]  /*8c10*/  SHF.L.U32 R4, R12, 0x1f, RZ ;  /* 0x0000001f0c047819 */ /* 0x000fe200000006ff */
[----:B0-----:R-:W-:Y:S06]  /*8c20*/  @!P0 BRA `(.L_x_187) ;  /* 0x00000004003c8947 */ /* 0x001fec0003800000 */
.L_x_201:
[----:B------:R-:W1:Y:S01]  /*8c30*/  SYNCS.PHASECHK.TRANS64.TRYWAIT P0, [R7+URZ], R4 ;  /* 0x00000004070075a7 */ /* 0x000e62000800017f */
[----:B0-----:R-:W-:-:S05]  /*8c40*/  VIADD R2, R15, 0x1 ;  /* 0x000000010f027836 */ /* 0x001fca0000000000 */
[----:B------:R-:W-:-:S04]  /*8c50*/  ISETP.NE.AND P1, PT, R2, 0x5, PT ;  /* 0x000000050200780c */ /* 0x000fc80003f25270 */
[----:B------:R-:W-:Y:S02]  /*8c60*/  SEL R3, RZ, 0x1, P1 ;  /* 0x00000001ff037807 */ /* 0x000fe40000800000 */
[----:B------:R-:W-:Y:S02]  /*8c70*/  SEL R9, R2, RZ, P1 ;  /* 0x000000ff02097207 */ /* 0x000fe40000800000 */
[----:B------:R-:W-:-:S03]  /*8c80*/  LOP3.LUT R12, R12, R3, RZ, 0x3c, !PT ;  /* 0x000000030c0c7212 */ /* 0x000fc600078e3cff */
[----:B------:R-:W-:Y:S01]  /*8c90*/  IMAD R8, R9, 0x8, R0 ;  /* 0x0000000809087824 */ /* 0x000fe200078e0200 */
[----:B------:R-:W-:Y:S01]  /*8ca0*/  SHF.L.U32 R5, R12, 0x1f, RZ ;  /* 0x0000001f0c057819 */ /* 0x000fe200000006ff */
[----:B-1----:R-:W-:Y:S06]  /*8cb0*/  @!P0 BRA `(.L_x_188) ;  /* 0x00000004002c8947 */ /* 0x002fec0003800000 */
.L_x_202:
[----:B------:R-:W1:Y:S01]  /*8cc0*/  SYNCS.PHASECHK.TRANS64.TRYWAIT P0, [R8+URZ], R5 ;  /* 0x00000005080075a7 */ /* 0x000e62000800017f */
[----:B------:R-:W-:-:S05]  /*8cd0*/  VIADD R2, R9, 0x1 ;  /* 0x0000000109027836 */ /* 0x000fca0000000000 */
[----:B------:R-:W-:-:S04]  /*8ce0*/  ISETP.NE.AND P1, PT, R2, 0x5, PT ;  /* 0x000000050200780c */ /* 0x000fc80003f25270 */
[----:B------:R-:W-:Y:S02]  /*8cf0*/  SEL R3, RZ, 0x1, P1 ;  /* 0x00000001ff037807 */ /* 0x000fe40000800000 */
[----:B0-----:R-:W-:Y:S02]  /*8d00*/  SEL R7, R2, RZ, P1 ;  /* 0x000000ff02077207 */ /* 0x001fe40000800000 */
[----:B------:R-:W-:-:S03]  /*8d10*/  LOP3.LUT R9, R12, R3, RZ, 0x3c, !PT ;  /* 0x000000030c097212 */ /* 0x000fc600078e3cff */
[----:B------:R-:W-:Y:S01]  /*8d20*/  IMAD R11, R7, 0x8, R0 ;  /* 0x00000008070b7824 */ /* 0x000fe200078e0200 */
[----:B------:R-:W-:Y:S01]  /*8d30*/  SHF.L.U32 R6, R9, 0x1f, RZ ;  /* 0x0000001f09067819 */ /* 0x000fe200000006ff */
[----:B-1----:R-:W-:Y:S06]  /*8d40*/  @!P0 BRA `(.L_x_189) ;  /* 0x00000004001c8947 */ /* 0x002fec0003800000 */
.L_x_203:
[----:B------:R-:W1:Y:S01]  /*8d50*/  SYNCS.PHASECHK.TRANS64.TRYWAIT P0, [R11+URZ], R6 ;  /* 0x000000060b0075a7 */ /* 0x000e62000800017f */
[----:B------:R-:W-:-:S05]  /*8d60*/  VIADD R2, R7, 0x1 ;  /* 0x0000000107027836 */ /* 0x000fca0000000000 */
[----:B------:R-:W-:-:S04]  /*8d70*/  ISETP.NE.AND P1, PT, R2, 0x5, PT ;  /* 0x000000050200780c */ /* 0x000fc80003f25270 */
[----:B------:R-:W-:Y:S02]  /*8d80*/  SEL R4, RZ, 0x1, P1 ;  /* 0x00000001ff047807 */ /* 0x000fe40000800000 */
[----:B------:R-:W-:Y:S02]  /*8d90*/  SEL R3, R2, RZ, P1 ;  /* 0x000000ff02037207 */ /* 0x000fe40000800000 */
[----:B------:R-:W-:Y:S01]  /*8da0*/  LOP3.LUT R4, R9, R4, RZ, 0x3c, !PT ;  /* 0x0000000409047212 */ /* 0x000fe200078e3cff */
[----:B-1----:R-:W-:Y:S06]  /*8db0*/  @!P0 BRA `(.L_x_190) ;  /* 0x0000000400148947 */ /* 0x002fec0003800000 */
.L_x_204:
[----:B------:R-:W-:Y:S01]  /*8dc0*/  IMAD R3, R3, 0x8, R0 ;  /* 0x0000000803037824 */ /* 0x000fe200078e0200 */
[----:B------:R-:W-:-:S07]  /*8dd0*/  SHF.L.U32 R0, R4, 0x1f, RZ ;  /* 0x0000001f04007819 */ /* 0x000fce00000006ff */
.L_x_191:
[----:B--2---:R2:W3:Y:S02]  /*8de0*/  SYNCS.PHASECHK.TRANS64.TRYWAIT P0, [R3+URZ], R0 ;  /* 0x00000000030075a7 */ /* 0x0044e4000800017f */
[----:B---3--:R-:W-:Y:S05]  /*8df0*/  @!P0 NANOSLEEP.SYNCS 0x989680 ;  /* 0x009896800000895d */ /* 0x008fea0003900000 */
[----:B------:R-:W3:Y:S02]  /*8e00*/  @!P0 SYNCS.PHASECHK.TRANS64 P0, [R3+URZ], R0 ;  /* 0x00000000030085a7 */ /* 0x000ee4000800007f */
[----:B---3--:R-:W-:Y:S05]  /*8e10*/  @!P0 BRA `(.L_x_191) ;  /* 0xfffffffc00f08947 */ /* 0x008fea000383ffff */
.L_x_185:
[----:B------:R-:W-:Y:S05]  /*8e20*/  BSYNC B0 ;  /* 0x0000000000007941 */ /* 0x000fea0003800000 */
.L_x_184:
[----:B------:R-:W-:Y:S05]  /*8e30*/  EXIT ;  /* 0x000000000000794d */ /* 0x000fea0003800000 */
.L_x_15:
[----:B0-----:R-:W-:-:S04]  /*8e40*/  IMAD.U32 R17, RZ, RZ, UR15 ;  /* 0x0000000fff117e24 */ /* 0x001fc8000f8e00ff */
[----:B------:R0:W1:Y:S03]  /*8e50*/  SYNCS.PHASECHK.TRANS64.TRYWAIT P0, [R17+URZ+-0x8], R16 ;  /* 0xfffff810110075a7 */ /* 0x000066000800017f */
[----:B-1----:R-:W-:Y:S05]  /*8e60*/  @!P0 NANOSLEEP.SYNCS 0x989680 ;  /* 0x009896800000895d */ /* 0x002fea0003900000 */
[----:B------:R-:W1:Y:S02]  /*8e70*/  @!P0 SYNCS.PHASECHK.TRANS64 P0, [R17+URZ+-0x8], R16 ;  /* 0xfffff810110085a7 */ /* 0x000e64000800007f */
[----:B-1----:R-:W-:Y:S05]  /*8e80*/  @!P0 BRA `(.L_x_15) ;  /* 0xfffffffc00ec8947 */ /* 0x002fea000383ffff */
[----:B------:R-:W-:Y:S05]  /*8e90*/  BRA `(.L_x_192) ;  /* 0xffffff8400747947 */ /* 0x000fea000383ffff */
.L_x_20:
[----:B-1----:R-:W-:-:S04]  /*8ea0*/  IMAD.U32 R17, RZ, RZ, UR6 ;  /* 0x00000006ff117e24 */ /* 0x002fc8000f8e00ff */
[----:B------:R1:W2:Y:S03]  /*8eb0*/  SYNCS.PHASECHK.TRANS64.TRYWAIT P0, [R17+URZ], R16 ;  /* 0x00000010110075a7 */ /* 0x0002a6000800017f */
[----:B--2---:R-:W-:Y:S05]  /*8ec0*/  @!P0 NANOSLEEP.SYNCS 0x989680 ;  /* 0x009896800000895d */ /* 0x004fea0003900000 */
[----:B------:R-:W2:Y:S02]  /*8ed0*/  @!P0 SYNCS.PHASECHK.TRANS64 P0, [R17+URZ], R16 ;  /* 0x00000010110085a7 */ /* 0x000ea4000800007f */
[----:B--2---:R-:W-:Y:S05]  /*8ee0*/  @!P0 BRA `(.L_x_20) ;  /* 0xfffffffc00ec8947 */ /* 0x004fea000383ffff */
[----:B------:R-:W-:Y:S05]  /*8ef0*/  BRA `(.L_x_19) ;  /* 0xffffff8800a07947 */ /* 0x000fea000383ffff */
.L_x_26:
[----:B-1----:R-:W-:-:S04]  /*8f00*/  IMAD.U32 R18, RZ, RZ, UR9 ;  /* 0x00000009ff127e24 */ /* 0x002fc8000f8e00ff */
[----:B------:R1:W2:Y:S03]  /*8f10*/  SYNCS.PHASECHK.TRANS64.TRYWAIT P0, [R18+URZ], R17 ;  /* 0x00000011120075a7 */ /* 0x0002a6000800017f */
[----:B--2---:R-:W-:Y:S05]  /*8f20*/  @!P0 NANOSLEEP.SYNCS 0x989680 ;  /* 0x009896800000895d */ /* 0x004fea0003900000 */
[----:B------:R-:W2:Y:S02]  /*8f30*/  @!P0 SYNCS.PHASECHK.TRANS64 P0, [R18+URZ], R17 ;  /* 0x00000011120085a7 */ /* 0x000ea4000800007f */
[----:B--2---:R-:W-:Y:S05]  /*8f40*/  @!P0 BRA `(.L_x_26) ;  /* 0xfffffffc00ec8947 */ /* 0x004fea000383ffff */
[----:B------:R-:W-:Y:S05]  /*8f50*/  BRA `(.L_x_25) ;  /* 0xffffff9000c47947 */ /* 0x000fea000383ffff */
.L_x_34:
[----:B0-----:R-:W-:-:S04]  /*8f60*/  IMAD.U32 R17, RZ, RZ, UR15 ;  /* 0x0000000fff117e24 */ /* 0x001fc8000f8e00ff */
[----:B------:R0:W1:Y:S03]  /*8f70*/  SYNCS.PHASECHK.TRANS64.TRYWAIT P0, [R17+URZ+0x8], R16 ;  /* 0x00000810110075a7 */ /* 0x000066000800017f */
[----:B-1----:R-:W-:Y:S05]  /*8f80*/  @!P0 NANOSLEEP.SYNCS 0x989680 ;  /* 0x009896800000895d */ /* 0x002fea0003900000 */
[----:B------:R-:W1:Y:S02]  /*8f90*/  @!P0 SYNCS.PHASECHK.TRANS64 P0, [R17+URZ+0x8], R16 ;  /* 0x00000810110085a7 */ /* 0x000e64000800007f */
[----:B-1----:R-:W-:Y:S05]  /*8fa0*/  @!P0 BRA `(.L_x_34) ;  /* 0xfffffffc00ec8947 */ /* 0x002fea000383ffff */
[----:B------:R-:W-:Y:S05]  /*8fb0*/  BRA `(.L_x_193) ;  /* 0xffffffa000087947 */ /* 0x000fea000383ffff */
.L_x_171:
[----:B------:R-:W-:Y:S01]  /*8fc0*/  BSSY B1, `(.L_x_194) ;  /* 0x0000006000017945 */ /* 0x000fe20003800000 */
[----:B------:R-:W-:-:S07]  /*8fd0*/  IMAD.MOV.U32 R10, RZ, RZ, -0x1 ;  /* 0xffffffffff0a7424 */ /* 0x000fce00078e00ff */
[----:B------:R-:W-:Y:S05]  /*8fe0*/  WARPSYNC.COLLECTIVE R10, `(.L_x_195) ;  /* 0x000000000a0c7348 */ /* 0x000fea0003c00000 */
[----:B------:R-:W-:Y:S02]  /*8ff0*/  ELECT P1, UR62, PT ;  /* 0x00000000003e782f */ /* 0x000fe40003820000 */
[----:B------:R-:W-:Y:S01]  /*9000*/  MOV R10, UR62 ;  /* 0x0000003e000a7c02 */ /* 0x000fe20008000f00 */
[----:B------:R-:W-:Y:S10]  /*9010*/  ENDCOLLECTIVE ;  /* 0x000000000000791b */ /* 0x000ff40003800000 */
.L_x_195:
[----:B------:R-:W-:Y:S05]  /*9020*/  BSYNC B1 ;  /* 0x0000000000017941 */ /* 0x000fea0003800000 */
.L_x_194:
[----:B------:R-:W-:Y:S05]  /*9030*/  BRA `(.L_x_196) ;  /* 0xffffffec00e87947 */ /* 0x000fea000383ffff */
.L_x_174:
[----:B-1----:R1:W2:Y:S02]  /*9040*/  SYNCS.PHASECHK.TRANS64.TRYWAIT P1, [R19+URZ+0x28], R10 ;  /* 0x0000280a130075a7 */ /* 0x0022a4000802017f */
[----:B--2---:R-:W-:Y:S05]  /*9050*/  @!P1 NANOSLEEP.SYNCS 0x989680 ;  /* 0x009896800000995d */ /* 0x004fea0003900000 */
[----:B------:R-:W2:Y:S02]  /*9060*/  @!P1 SYNCS.PHASECHK.TRANS64 P1, [R19+URZ+0x28], R10 ;  /* 0x0000280a130095a7 */ /* 0x000ea4000802007f */
[----:B--2---:R-:W-:Y:S05]  /*9070*/  @!P1 BRA `(.L_x_174) ;  /* 0xfffffffc00f09947 */ /* 0x004fea000383ffff */
[----:B------:R-:W-:Y:S05]  /*9080*/  BRA `(.L_x_197) ;  /* 0xfffffff0001c7947 */ /* 0x000fea000383ffff */
.L_x_183:
[----:B------:R-:W-:Y:S01]  /*9090*/  BSSY B0, `(.L_x_198) ;  /* 0x0000006000007945 */ /* 0x000fe20003800000 */
[----:B------:R-:W-:-:S07]  /*90a0*/  IMAD.MOV.U32 R10, RZ, RZ, -0x1 ;  /* 0xffffffffff0a7424 */ /* 0x000fce00078e00ff */
[----:B------:R-:W-:Y:S05]  /*90b0*/  WARPSYNC.COLLECTIVE R10, `(.L_x_199) ;  /* 0x000000000a0c7348 */ /* 0x000fea0003c00000 */
[----:B------:R-:W-:Y:S02]  /*90c0*/  ELECT P1, UR62, PT ;  /* 0x00000000003e782f */ /* 0x000fe40003820000 */
[----:B------:R-:W-:Y:S01]  /*90d0*/  MOV R10, UR62 ;  /* 0x0000003e000a7c02 */ /* 0x000fe20008000f00 */
[----:B------:R-:W-:Y:S10]  /*90e0*/  ENDCOLLECTIVE ;  /* 0x000000000000791b */ /* 0x000ff40003800000 */
.L_x_199:
[----:B------:R-:W-:Y:S05]  /*90f0*/  BSYNC B0 ;  /* 0x0000000000007941 */ /* 0x000fea0003800000 */
.L_x_198:
[----:B------:R-:W-:Y:S01]  /*9100*/  PLOP3.LUT P0, PT, P1, PT, PT, 0x80, 0x0 ;  /* 0x000000000000781c */ /* 0x000fe20000f0f070 */
[----:B------:R-:W-:-:S12]  /*9110*/  BRA `(.L_x_200) ;  /* 0xfffffff800707947 */ /* 0x000fd8000383ffff */
.L_x_187:
[----:B0-----:R0:W1:Y:S02]  /*9120*/  SYNCS.PHASECHK.TRANS64.TRYWAIT P0, [R5+URZ], R2 ;  /* 0x00000002050075a7 */ /* 0x001064000800017f */
[----:B-1----:R-:W-:Y:S05]  /*9130*/  @!P0 NANOSLEEP.SYNCS 0x989680 ;  /* 0x009896800000895d */ /* 0x002fea0003900000 */
[----:B------:R-:W1:Y:S02]  /*9140*/  @!P0 SYNCS.PHASECHK.TRANS64 P0, [R5+URZ], R2 ;  /* 0x00000002050085a7 */ /* 0x000e64000800007f */
[----:B-1----:R-:W-:Y:S05]  /*9150*/  @!P0 BRA `(.L_x_187) ;  /* 0xfffffffc00f08947 */ /* 0x002fea000383ffff */
[----:B------:R-:W-:Y:S05]  /*9160*/  BRA `(.L_x_201) ;  /* 0xfffffff800b07947 */ /* 0x000fea000383ffff */
.L_x_188:
[----:B0-----:R0:W1:Y:S02]  /*9170*/  SYNCS.PHASECHK.TRANS64.TRYWAIT P0, [R7+URZ], R4 ;  /* 0x00000004070075a7 */ /* 0x001064000800017f */
[----:B-1----:R-:W-:Y:S05]  /*9180*/  @!P0 NANOSLEEP.SYNCS 0x989680 ;  /* 0x009896800000895d */ /* 0x002fea0003900000 */
[----:B------:R-:W1:Y:S02]  /*9190*/  @!P0 SYNCS.PHASECHK.TRANS64 P0, [R7+URZ], R4 ;  /* 0x00000004070085a7 */ /* 0x000e64000800007f */
[----:B-1----:R-:W-:Y:S05]  /*91a0*/  @!P0 BRA `(.L_x_188) ;  /* 0xfffffffc00f08947 */ /* 0x002fea000383ffff */
[----:B------:R-:W-:Y:S05]  /*91b0*/  BRA `(.L_x_202) ;  /* 0xfffffff800c07947 */ /* 0x000fea000383ffff */
.L_x_189:
[----:B0-----:R0:W1:Y:S02]  /*91c0*/  SYNCS.PHASECHK.TRANS64.TRYWAIT P0, [R8+URZ], R5 ;  /* 0x00000005080075a7 */ /* 0x001064000800017f */
[----:B-1----:R-:W-:Y:S05]  /*91d0*/  @!P0 NANOSLEEP.SYNCS 0x989680 ;  /* 0x009896800000895d */ /* 0x002fea0003900000 */
[----:B------:R-:W1:Y:S02]  /*91e0*/  @!P0 SYNCS.PHASECHK.TRANS64 P0, [R8+URZ], R5 ;  /* 0x00000005080085a7 */ /* 0x000e64000800007f */
[----:B-1----:R-:W-:Y:S05]  /*91f0*/  @!P0 BRA `(.L_x_189) ;  /* 0xfffffffc00f08947 */ /* 0x002fea000383ffff */
[----:B------:R-:W-:Y:S05]  /*9200*/  BRA `(.L_x_203) ;  /* 0xfffffff800d07947 */ /* 0x000fea000383ffff */
.L_x_190:
[----:B-1----:R1:W2:Y:S02]  /*9210*/  SYNCS.PHASECHK.TRANS64.TRYWAIT P0, [R11+URZ], R6 ;  /* 0x000000060b0075a7 */ /* 0x0022a4000800017f */
[----:B--2---:R-:W-:Y:S05]  /*9220*/  @!P0 NANOSLEEP.SYNCS 0x989680 ;  /* 0x009896800000895d */ /* 0x004fea0003900000 */
[----:B------:R-:W2:Y:S02]  /*9230*/  @!P0 SYNCS.PHASECHK.TRANS64 P0, [R11+URZ], R6 ;  /* 0x000000060b0085a7 */ /* 0x000ea4000800007f */
[----:B--2---:R-:W-:Y:S05]  /*9240*/  @!P0 BRA `(.L_x_190) ;  /* 0xfffffffc00f08947 */ /* 0x004fea000383ffff */
[----:B------:R-:W-:Y:S05]  /*9250*/  BRA `(.L_x_204) ;  /* 0xfffffff800d87947 */ /* 0x000fea000383ffff */
.L_x_205:
[----:B------:R-:W-:-:S00]  /*9260*/  BRA `(.L_x_205) ;  /* 0xfffffffc00fc7947 */ /* 0x000fc0000383ffff */
[----:B------:R-:W-:-:S00]  /*9270*/  NOP ;  /* 0x0000000000007918 */ /* 0x000fc00000000000 */
        /* <DEDUP_REMOVED lines=8> */
.L_x_206:


//--------------------- .nv.shared._ZN7cutlass13device_kernelINS_4gemm6kernel13GemmUniversalIN4cute5tupleIJiiiiEEENS1_10collective13CollectiveMmaINS1_37MainloopSm90TmaGmmaWarpSpecializedFP8ILi5ENS5_IJNS4_1CILi1EEESB_SB_EEENS1_32KernelTmaWarpSpecializedPingpongEEENS5_IJNSA_ILi64EEENSA_ILi128EEENSA_ILi32EEEEEENS_12float_e4m3_tENS5_IJlSB_lEEESJ_SK_NS4_8TiledMMAINS4_8MMA_AtomIJNS4_4SM904GMMA31MMA_64x128x32_F32E4M3E4M3_SS_TNILNSO_7ScaleInE1ELSQ_1EEEEEENS4_6LayoutISC_NS5_IJNSA_ILi0EEESU_SU_EEEEENS5_IJNS4_10UnderscoreESX_SX_EEEEENS4_13SM90_TMA_LOADENS4_14ComposedLayoutINS4_7SwizzleILi1ELi4ELi3EEENS4_18smem_ptr_flag_bitsILi8EEENST_INS5_IJNSA_ILi8EEESH_EEENS5_IJSH_SB_EEEEEEEvNS4_8identityES10_S1A_vS1B_EENS_8epilogue10collective6detail29Sm90TmaWarpSpecializedAdapterINS1E_15DefaultEpilogueISJ_SK_SK_NS1D_6thread17LinearCombinationISJ_Li1EffLNS1I_9ScaleType4KindE0ELNS_15FloatRoundStyleE2ESJ_EENS1_15EpilogueDefaultEEEEEvvEEEEvNT_6ParamsE --------------------------
	.section	.nv.shared._ZN7cutlass13device_kernelINS_4gemm6kernel13GemmUniversalIN4cute5tupleIJiiiiEEENS1_10collective13CollectiveMmaINS1_37MainloopSm90TmaGmmaWarpSpecializedFP8ILi5ENS5_IJNS4_1CILi1EEESB_SB_EEENS1_32KernelTmaWarpSpecializedPingpongEEENS5_IJNSA_ILi64EEENSA_ILi128EEENSA_ILi32EEEEEENS_12float_e4m3_tENS5_IJlSB_lEEESJ_SK_NS4_8TiledMMAINS4_8MMA_AtomIJNS4_4SM904GMMA31MMA_64x128x32_F32E4M3E4M3_SS_TNILNSO_7ScaleInE1ELSQ_1EEEEEENS4_6LayoutISC_NS5_IJNSA_ILi0EEESU_SU_EEEEENS5_IJNS4_10UnderscoreESX_SX_EEEEENS4_13SM90_TMA_LOADENS4_14ComposedLayoutINS4_7SwizzleILi1ELi4ELi3EEENS4_18smem_ptr_flag_bitsILi8EEENST_INS5_IJNSA_ILi8EEESH_EEENS5_IJSH_SB_EEEEEEEvNS4_8identityES10_S1A_vS1B_EENS_8epilogue10collective6detail29Sm90TmaWarpSpecializedAdapterINS1E_15DefaultEpilogueISJ_SK_SK_NS1D_6thread17LinearCombinationISJ_Li1EffLNS1I_9ScaleType4KindE0ELNS_15FloatRoundStyleE2ESJ_EENS1_15EpilogueDefaultEEEEEvvEEEEvNT_6ParamsE,"aw",@nobits
	.sectionflags	@""
	.align	16
	.zero		1024


//--------------------- .nv.shared.reserved.0     --------------------------
	.section	.nv.shared.reserved.0,"aw",@nobits
	.weak		__nv_reservedSMEM_offset_0_alias
	.size		__nv_reservedSMEM_offset_0_alias, 0, 0
	.other		__nv_reservedSMEM_offset_0_alias,@"STO_CUDA_RESERVED_SHARED STV_DEFAULT"
__nv_reservedSMEM_offset_0_alias:
	.zero		0


//--------------------- .nv.global                --------------------------
	.section	.nv.global,"aw",@nobits
.nv.global:
	.type		_ZN40_INTERNAL_87e9d4b6_4_k_cu_287f095e_274054cute1_E,@object
	.size		_ZN40_INTERNAL_87e9d4b6_4_k_cu_287f095e_274054cute1_E,(_ZN40_INTERNAL_87e9d4b6_4_k_cu_287f095e_274054cuda3std3__45__cpo6cbeginE - _ZN40_INTERNAL_87e9d4b6_4_k_cu_287f095e_274054cute1_E)
_ZN40_INTERNAL_87e9d4b6_4_k_cu_287f095e_274054cute1_E:
	.zero		1
	.type		_ZN40_INTERNAL_87e9d4b6_4_k_cu_287f095e_274054cuda3std3__45__cpo6cbeginE,@object
	.size		_ZN40_INTERNAL_87e9d4b6_4_k_cu_287f095e_274054cuda3std3__45__cpo6cbeginE,(_ZN40_INTERNAL_87e9d4b6_4_k_cu_287f095e_274054cuda3std3__48in_placeE - _ZN40_INTERNAL_87e9d4b6_4_k_cu_287f095e_274054cuda3std3__45__cpo6cbeginE)
_ZN40_INTERNAL_87e9d4b6_4_k_cu_287f095e_274054cuda3std3__45__cpo6cbeginE:
	.zero		1
	.type		_ZN40_INTERNAL_87e9d4b6_4_k_cu_287f095e_274054cuda3std3__48in_placeE,@object
	.size		_ZN40_INTERNAL_87e9d4b6_4_k_cu_287f095e_274054cuda3std3__48in_placeE,(_ZN40_INTERNAL_87e9d4b6_4_k_cu_287f095e_274054cuda3std6ranges3__45__cpo9iter_moveE - _ZN40_INTERNAL_87e9d4b6_4_k_cu_287f095e_274054cuda3std3__48in_placeE)
_ZN40_INTERNAL_87e9d4b6_4_k_cu_287f095e_274054cuda3std3__48in_placeE:
	.zero		1
	.type		_ZN40_INTERNAL_87e9d4b6_4_k_cu_287f095e_274054cuda3std6ranges3__45__cpo9iter_moveE,@object
	.size		_ZN40_INTERNAL_87e9d4b6_4_k_cu_287f095e_274054cuda3std6ranges3__45__cpo9iter_moveE,(_ZN40_INTERNAL_87e9d4b6_4_k_cu_287f095e_274054cuda3std3__45__cpo5beginE - _ZN40_INTERNAL_87e9d4b6_4_k_cu_287f095e_274054cuda3std6ranges3__45__cpo9iter_moveE)
_ZN40_INTERNAL_87e9d4b6_4_k_cu_287f095e_274054cuda3std6ranges3__45__cpo9iter_moveE:
	.zero		1
	.type		_ZN40_INTERNAL_87e9d4b6_4_k_cu_287f095e_274054cuda3std3__45__cpo5beginE,@object
	.size		_ZN40_INTERNAL_87e9d4b6_4_k_cu_287f095e_274054cuda3std3__45__cpo5beginE,(_ZN40_INTERNAL_87e9d4b6_4_k_cu_287f095e_274054cuda3std3__442_GLOBAL__N__87e9d4b6_4_k_cu_287f095e_274056ignoreE - _ZN40_INTERNAL_87e9d4b6_4_k_cu_287f095e_274054cuda3std3__45__cpo5beginE)
_ZN40_INTERNAL_87e9d4b6_4_k_cu_287f095e_274054cuda3std3__45__cpo5beginE:
	.zero		1
	.type		_ZN40_INTERNAL_87e9d4b6_4_k_cu_287f095e_274054cuda3std3__442_GLOBAL__N__87e9d4b6_4_k_cu_287f095e_274056ignoreE,@object
	.size		_ZN40_INTERNAL_87e9d4b6_4_k_cu_287f095e_274054cuda3std3__442_GLOBAL__N__87e9d4b6_4_k_cu_287f095e_274056ignoreE,(_ZN40_INTERNAL_87e9d4b6_4_k_cu_287f095e_274054cute7productE - _ZN40_INTERNAL_87e9d4b6_4_k_cu_287f095e_274054cuda3std3__442_GLOBAL__N__87e9d4b6_4_k_cu_287f095e_274056ignoreE)
_ZN40_INTERNAL_87e9d4b6_4_k_cu_287f095e_274054cuda3std3__442_GLOBAL__N__87e9d4b6_4_k_cu_287f095e_274056ignoreE:
	.zero		1
	.type		_ZN40_INTERNAL_87e9d4b6_4_k_cu_287f095e_274054cute7productE,@object
	.size		_ZN40_INTERNAL_87e9d4b6_4_k_cu_287f095e_274054cute7productE,(_ZN40_INTERNAL_87e9d4b6_4_k_cu_287f095e_274054cuda3std3__45__cpo3endE - _ZN40_INTERNAL_87e9d4b6_4_k_cu_287f095e_274054cute7productE)
_ZN40_INTERNAL_87e9d4b6_4_k_cu_287f095e_274054cute7productE:
	.zero		1
	.type		_ZN40_INTERNAL_87e9d4b6_4_k_cu_287f095e_274054cuda3std3__45__cpo3endE,@object
	.size		_ZN40_INTERNAL_87e9d4b6_4_k_cu_287f095e_274054cuda3std3__45__cpo3endE,(_ZN40_INTERNAL_87e9d4b6_4_k_cu_287f095e_274054cuda3std3__419piecewise_constructE - _ZN40_INTERNAL_87e9d4b6_4_k_cu_287f095e_274054cuda3std3__45__cpo3endE)
_ZN40_INTERNAL_87e9d4b6_4_k_cu_287f095e_274054cuda3std3__45__cpo3endE:
	.zero		1
	.type		_ZN40_INTERNAL_87e9d4b6_4_k_cu_287f095e_274054cuda3std3__419piecewise_constructE,@object
	.size		_ZN40_INTERNAL_87e9d4b6_4_k_cu_287f095e_274054cuda3std3__419piecewise_constructE,(_ZN40_INTERNAL_87e9d4b6_4_k_cu_287f095e_274054cuda3std3__45__cpo4cendE - _ZN40_INTERNAL_87e9d4b6_4_k_cu_287f095e_274054cuda3std3__419piecewise_constructE)
_ZN40_INTERNAL_87e9d4b6_4_k_cu_287f095e_274054cuda3std3__419piecewise_constructE:
	.zero		1
	.type		_ZN40_INTERNAL_87e9d4b6_4_k_cu_287f095e_274054cuda3std3__45__cpo4cendE,@object
	.size		_ZN40_INTERNAL_87e9d4b6_4_k_cu_287f095e_274054cuda3std3__45__cpo4cendE,(_ZN40_INTERNAL_87e9d4b6_4_k_cu_287f095e_274054cuda3std6ranges3__45__cpo4swapE - _ZN40_INTERNAL_87e9d4b6_4_k_cu_287f095e_274054cuda3std3__45__cpo4cendE)
_ZN40_INTERNAL_87e9d4b6_4_k_cu_287f095e_274054cuda3std3__45__cpo4cendE:
	.zero		1
	.type		_ZN40_INTERNAL_87e9d4b6_4_k_cu_287f095e_274054cuda3std6ranges3__45__cpo4swapE,@object
	.size		_ZN40_INTERNAL_87e9d4b6_4_k_cu_287f095e_274054cuda3std6ranges3__45__cpo4swapE,(.L_7 - _ZN40_INTERNAL_87e9d4b6_4_k_cu_287f095e_274054cuda3std6ranges3__45__cpo4swapE)
_ZN40_INTERNAL_87e9d4b6_4_k_cu_287f095e_274054cuda3std6ranges3__45__cpo4swapE:
	.zero		1
.L_7:


//--------------------- .nv.constant0._ZN7cutlass13device_kernelINS_4gemm6kernel13GemmUniversalIN4cute5tupleIJiiiiEEENS1_10collective13CollectiveMmaINS1_37MainloopSm90TmaGmmaWarpSpecializedFP8ILi5ENS5_IJNS4_1CILi1EEESB_SB_EEENS1_32KernelTmaWarpSpecializedPingpongEEENS5_IJNSA_ILi64EEENSA_ILi128EEENSA_ILi32EEEEEENS_12float_e4m3_tENS5_IJlSB_lEEESJ_SK_NS4_8TiledMMAINS4_8MMA_AtomIJNS4_4SM904GMMA31MMA_64x128x32_F32E4M3E4M3_SS_TNILNSO_7ScaleInE1ELSQ_1EEEEEENS4_6LayoutISC_NS5_IJNSA_ILi0EEESU_SU_EEEEENS5_IJNS4_10UnderscoreESX_SX_EEEEENS4_13SM90_TMA_LOADENS4_14ComposedLayoutINS4_7SwizzleILi1ELi4ELi3EEENS4_18smem_ptr_flag_bitsILi8EEENST_INS5_IJNSA_ILi8EEESH_EEENS5_IJSH_SB_EEEEEEEvNS4_8identityES10_S1A_vS1B_EENS_8epilogue10collective6detail29Sm90TmaWarpSpecializedAdapterINS1E_15DefaultEpilogueISJ_SK_SK_NS1D_6thread17LinearCombinationISJ_Li1EffLNS1I_9ScaleType4KindE0ELNS_15FloatRoundStyleE2ESJ_EENS1_15EpilogueDefaultEEEEEvvEEEEvNT_6ParamsE --------------------------
	.section	.nv.constant0._ZN7cutlass13device_kernelINS_4gemm6kernel13GemmUniversalIN4cute5tupleIJiiiiEEENS1_10collective13CollectiveMmaINS1_37MainloopSm90TmaGmmaWarpSpecializedFP8ILi5ENS5_IJNS4_1CILi1EEESB_SB_EEENS1_32KernelTmaWarpSpecializedPingpongEEENS5_IJNSA_ILi64EEENSA_ILi128EEENSA_ILi32EEEEEENS_12float_e4m3_tENS5_IJlSB_lEEESJ_SK_NS4_8TiledMMAINS4_8MMA_AtomIJNS4_4SM904GMMA31MMA_64x128x32_F32E4M3E4M3_SS_TNILNSO_7ScaleInE1ELSQ_1EEEEEENS4_6LayoutISC_NS5_IJNSA_ILi0EEESU_SU_EEEEENS5_IJNS4_10UnderscoreESX_SX_EEEEENS4_13SM90_TMA_LOADENS4_14ComposedLayoutINS4_7SwizzleILi1ELi4ELi3EEENS4_18smem_ptr_flag_bitsILi8EEENST_INS5_IJNSA_ILi8EEESH_EEENS5_IJSH_SB_EEEEEEEvNS4_8identityES10_S1A_vS1B_EENS_8epilogue10collective6detail29Sm90TmaWarpSpecializedAdapterINS1E_15DefaultEpilogueISJ_SK_SK_NS1D_6thread17LinearCombinationISJ_Li1EffLNS1I_9ScaleType4KindE0ELNS_15FloatRoundStyleE2ESJ_EENS1_15EpilogueDefaultEEEEEvvEEEEvNT_6ParamsE,"a",@progbits
	.sectionflags	@""
	.align	4
.nv.constant0._ZN7cutlass13device_kernelINS_4gemm6kernel13GemmUniversalIN4cute5tupleIJiiiiEEENS1_10collective13CollectiveMmaINS1_37MainloopSm90TmaGmmaWarpSpecializedFP8ILi5ENS5_IJNS4_1CILi1EEESB_SB_EEENS1_32KernelTmaWarpSpecializedPingpongEEENS5_IJNSA_ILi64EEENSA_ILi128EEENSA_ILi32EEEEEENS_12float_e4m3_tENS5_IJlSB_lEEESJ_SK_NS4_8TiledMMAINS4_8MMA_AtomIJNS4_4SM904GMMA31MMA_64x128x32_F32E4M3E4M3_SS_TNILNSO_7ScaleInE1ELSQ_1EEEEEENS4_6LayoutISC_NS5_IJNSA_ILi0EEESU_SU_EEEEENS5_IJNS4_10UnderscoreESX_SX_EEEEENS4_13SM90_TMA_LOADENS4_14ComposedLayoutINS4_7SwizzleILi1ELi4ELi3EEENS4_18smem_ptr_flag_bitsILi8EEENST_INS5_IJNSA_ILi8EEESH_EEENS5_IJSH_SB_EEEEEEEvNS4_8identityES10_S1A_vS1B_EENS_8epilogue10collective6detail29Sm90TmaWarpSpecializedAdapterINS1E_15DefaultEpilogueISJ_SK_SK_NS1D_6thread17LinearCombinationISJ_Li1EffLNS1I_9ScaleType4KindE0ELNS_15FloatRoundStyleE2ESJ_EENS1_15EpilogueDefaultEEEEEvvEEEEvNT_6ParamsE:
	.zero		1664


//--------------------- SYMBOLS --------------------------

	.type		.nv.reservedSmem.offset0,@object
	.size		.nv.reservedSmem.offset0,0x4
